//
// Generated by NVIDIA NVVM Compiler
//
// Compiler Build ID: CL-36424714
// Cuda compilation tools, release 13.0, V13.0.88
// Based on NVVM 20.0.0
//

.version 9.0
.target sm_100
.address_size 64

	// .globl	_Z14causcal_kernelPiS_PfS0_iii

.visible .entry _Z14causcal_kernelPiS_PfS0_iii(
	.param .u64 .ptr .align 1 _Z14causcal_kernelPiS_PfS0_iii_param_0,
	.param .u64 .ptr .align 1 _Z14causcal_kernelPiS_PfS0_iii_param_1,
	.param .u64 .ptr .align 1 _Z14causcal_kernelPiS_PfS0_iii_param_2,
	.param .u64 .ptr .align 1 _Z14causcal_kernelPiS_PfS0_iii_param_3,
	.param .u32 _Z14causcal_kernelPiS_PfS0_iii_param_4,
	.param .u32 _Z14causcal_kernelPiS_PfS0_iii_param_5,
	.param .u32 _Z14causcal_kernelPiS_PfS0_iii_param_6
)
{
	.reg .pred 	%p<77>;
	.reg .b32 	%r<79>;
	.reg .b32 	%f<131>;
	.reg .b64 	%rd<34>;

	ld.param.u64 	%rd6, [_Z14causcal_kernelPiS_PfS0_iii_param_0];
	ld.param.u64 	%rd7, [_Z14causcal_kernelPiS_PfS0_iii_param_1];
	ld.param.u64 	%rd8, [_Z14causcal_kernelPiS_PfS0_iii_param_2];
	ld.param.u64 	%rd9, [_Z14causcal_kernelPiS_PfS0_iii_param_3];
	ld.param.u32 	%r28, [_Z14causcal_kernelPiS_PfS0_iii_param_4];
	ld.param.u32 	%r30, [_Z14causcal_kernelPiS_PfS0_iii_param_6];
	cvta.to.global.u64 	%rd1, %rd6;
	cvt.rn.f32.s32 	%f37, %r28;
	rcp.rn.f32 	%f1, %f37;
	mov.u32 	%r72, %ctaid.x;
	setp.ge.s32 	%p6, %r72, %r28;
	@%p6 bra 	$L__BB0_40;
	ld.param.u32 	%r66, [_Z14causcal_kernelPiS_PfS0_iii_param_5];
	mov.u32 	%r2, %tid.x;
	setp.lt.s32 	%p7, %r30, 1;
	cvt.rn.f32.s32 	%f2, %r66;
	@%p7 bra 	$L__BB0_17;
	cvta.to.global.u64 	%rd24, %rd9;
	add.s64 	%rd2, %rd24, 8;
	cvta.to.global.u64 	%rd3, %rd8;
	cvta.to.global.u64 	%rd4, %rd7;
	mov.u32 	%r4, %tid.x;
$L__BB0_3:
	setp.ge.u32 	%p51, %r4, %r28;
	mov.u32 	%r73, %r4;
	@%p51 bra 	$L__BB0_4;
	bra.uni 	$L__BB0_5;
$L__BB0_4:
	add.s32 	%r72, %r72, 512;
	setp.lt.s32 	%p76, %r72, %r28;
	@%p76 bra 	$L__BB0_3;
	bra.uni 	$L__BB0_40;
$L__BB0_5:
	cvt.rn.f32.u32 	%f70, %r72;
	add.f32 	%f71, %f70, 0f3F000000;
	mul.f32 	%f119, %f1, %f71;
	cvt.rn.f32.u32 	%f72, %r73;
	add.f32 	%f73, %f72, 0f3F000000;
	mul.f32 	%f120, %f1, %f73;
	mov.f32 	%f124, 0f3F800000;
	mov.f32 	%f121, 0f00000000;
	mov.b32 	%r74, 0;
	mov.f32 	%f122, %f121;
	mov.f32 	%f123, %f121;
$L__BB0_6:
	mul.wide.u32 	%rd25, %r74, 4;
	add.s64 	%rd26, %rd3, %rd25;
	ld.global.f32 	%f11, [%rd26];
	sub.f32 	%f74, %f11, %f121;
	mul.f32 	%f75, %f122, %f74;
	fma.rn.f32 	%f120, %f124, %f75, %f120;
	mul.f32 	%f76, %f123, %f74;
	fma.rn.f32 	%f119, %f124, %f76, %f119;
	setp.gt.f32 	%p52, %f120, 0f00000000;
	setp.lt.f32 	%p53, %f120, 0f3F800000;
	and.pred  	%p54, %p52, %p53;
	setp.gt.f32 	%p55, %f119, 0f00000000;
	setp.lt.f32 	%p56, %f119, 0f3F800000;
	and.pred  	%p57, %p55, %p56;
	and.pred  	%p59, %p54, %p57;
	not.pred 	%p60, %p59;
	@%p60 bra 	$L__BB0_16;
	add.s64 	%rd28, %rd4, %rd25;
	ld.global.u32 	%r58, [%rd28];
	add.s32 	%r74, %r74, 1;
	ld.global.u32 	%r59, [%rd28+4];
	shl.b32 	%r75, %r58, 2;
	shl.b32 	%r10, %r59, 2;
	setp.ge.s32 	%p61, %r75, %r10;
	mov.f32 	%f127, 0f00000000;
	mov.f32 	%f128, %f127;
	@%p61 bra 	$L__BB0_12;
	mov.f32 	%f128, 0f00000000;
	mov.f32 	%f127, %f128;
$L__BB0_9:
	mul.wide.s32 	%rd29, %r75, 4;
	add.s64 	%rd5, %rd2, %rd29;
	ld.global.f32 	%f79, [%rd5+-8];
	sub.f32 	%f16, %f120, %f79;
	ld.global.f32 	%f80, [%rd5+-4];
	sub.f32 	%f17, %f119, %f80;
	mul.f32 	%f81, %f17, %f17;
	fma.rn.f32 	%f18, %f16, %f16, %f81;
	ld.global.f32 	%f82, [%rd5];
	mul.f32 	%f19, %f82, %f82;
	mul.f32 	%f83, %f19, 0f3F7FFF58;
	setp.geu.f32 	%p62, %f18, %f83;
	@%p62 bra 	$L__BB0_11;
	rcp.rn.f32 	%f84, %f19;
	mul.f32 	%f85, %f18, %f84;
	mov.f32 	%f86, 0f3F800000;
	sub.f32 	%f87, %f86, %f85;
	mov.f32 	%f88, 0f40800000;
	div.rn.f32 	%f89, %f88, %f87;
	sub.f32 	%f90, %f88, %f89;
	fma.rn.f32 	%f91, %f90, 0f3BBB989D, 0f3F000000;
	cvt.sat.f32.f32 	%f92, %f91;
	mov.f32 	%f93, 0f4B400001;
	mov.f32 	%f94, 0f437C0000;
	fma.rm.f32 	%f95, %f92, %f94, %f93;
	add.f32 	%f96, %f95, 0fCB40007F;
	neg.f32 	%f97, %f96;
	fma.rn.f32 	%f98, %f90, 0f3FB8AA3B, %f97;
	fma.rn.f32 	%f99, %f90, 0f32A57060, %f98;
	mov.b32 	%r60, %f95;
	shl.b32 	%r61, %r60, 23;
	mov.b32 	%f100, %r61;
	ex2.approx.ftz.f32 	%f101, %f99;
	mul.f32 	%f102, %f101, %f100;
	mul.f32 	%f103, %f102, 0fBF000000;
	mul.f32 	%f104, %f89, %f103;
	mul.f32 	%f105, %f89, %f104;
	mul.f32 	%f106, %f84, %f105;
	ld.global.f32 	%f107, [%rd5+4];
	mul.f32 	%f108, %f107, %f106;
	fma.rn.f32 	%f127, %f16, %f108, %f127;
	fma.rn.f32 	%f128, %f17, %f108, %f128;
$L__BB0_11:
	add.s32 	%r75, %r75, 4;
	setp.lt.s32 	%p63, %r75, %r10;
	@%p63 bra 	$L__BB0_9;
$L__BB0_12:
	add.f32 	%f122, %f122, %f127;
	add.f32 	%f123, %f123, %f128;
	mul.f32 	%f109, %f123, %f123;
	fma.rn.f32 	%f28, %f122, %f122, %f109;
	setp.geu.f32 	%p64, %f28, 0f3F800000;
	@%p64 bra 	$L__BB0_16;
	mov.f32 	%f110, 0f3F800000;
	sub.f32 	%f111, %f110, %f28;
	sqrt.rn.f32 	%f112, %f111;
	rcp.rn.f32 	%f124, %f112;
	setp.ne.s32 	%p65, %r74, %r30;
	mov.f32 	%f121, %f11;
	@%p65 bra 	$L__BB0_6;
	mov.f32 	%f113, 0f3F800000;
	sub.f32 	%f114, %f113, %f11;
	mul.f32 	%f115, %f122, %f114;
	fma.rn.f32 	%f30, %f124, %f115, %f120;
	mul.f32 	%f116, %f123, %f114;
	fma.rn.f32 	%f31, %f124, %f116, %f119;
	setp.gt.f32 	%p66, %f30, 0f00000000;
	setp.lt.f32 	%p67, %f30, 0f3F800000;
	and.pred  	%p68, %p66, %p67;
	setp.gt.f32 	%p69, %f31, 0f00000000;
	setp.lt.f32 	%p70, %f31, 0f3F800000;
	and.pred  	%p71, %p69, %p70;
	and.pred  	%p73, %p68, %p71;
	not.pred 	%p74, %p73;
	@%p74 bra 	$L__BB0_16;
	ld.param.u32 	%r71, [_Z14causcal_kernelPiS_PfS0_iii_param_5];
	ld.param.u64 	%rd33, [_Z14causcal_kernelPiS_PfS0_iii_param_0];
	mul.f32 	%f117, %f30, %f2;
	cvt.rzi.s32.f32 	%r62, %f117;
	mul.f32 	%f118, %f31, %f2;
	cvt.rzi.s32.f32 	%r63, %f118;
	mad.lo.s32 	%r64, %r63, %r71, %r62;
	cvta.to.global.u64 	%rd30, %rd33;
	mul.wide.s32 	%rd31, %r64, 4;
	add.s64 	%rd32, %rd30, %rd31;
	atom.global.add.u32 	%r65, [%rd32], 1;
$L__BB0_16:
	add.s32 	%r73, %r73, 512;
	setp.lt.s32 	%p75, %r73, %r28;
	@%p75 bra 	$L__BB0_5;
	bra.uni 	$L__BB0_4;
$L__BB0_17:
	not.b32 	%r31, %r2;
	add.s32 	%r14, %r28, %r31;
	and.b32  	%r15, %r14, 1536;
	cvt.rn.f32.u32 	%f38, %r2;
	add.f32 	%f39, %f38, 0f3F000000;
	mul.f32 	%f40, %f1, %f39;
	setp.gt.f32 	%p8, %f40, 0f00000000;
	setp.lt.f32 	%p9, %f40, 0f3F800000;
	and.pred  	%p1, %p8, %p9;
	mul.f32 	%f41, %f40, %f2;
	cvt.rzi.s32.f32 	%r16, %f41;
	add.s32 	%r17, %r2, 512;
	cvt.rn.f32.u32 	%f42, %r17;
	add.f32 	%f43, %f42, 0f3F000000;
	mul.f32 	%f44, %f1, %f43;
	setp.gt.f32 	%p10, %f44, 0f00000000;
	setp.lt.f32 	%p11, %f44, 0f3F800000;
	and.pred  	%p2, %p10, %p11;
	mul.f32 	%f45, %f44, %f2;
	cvt.rzi.s32.f32 	%r18, %f45;
	or.b32  	%r19, %r2, 1024;
	cvt.rn.f32.u32 	%f46, %r19;
	add.f32 	%f47, %f46, 0f3F000000;
	mul.f32 	%f48, %f1, %f47;
	setp.gt.f32 	%p12, %f48, 0f00000000;
	setp.lt.f32 	%p13, %f48, 0f3F800000;
	and.pred  	%p3, %p12, %p13;
	mul.f32 	%f49, %f48, %f2;
	cvt.rzi.s32.f32 	%r20, %f49;
	add.s32 	%r21, %r2, 1536;
$L__BB0_18:
	setp.ge.u32 	%p14, %r2, %r28;
	@%p14 bra 	$L__BB0_39;
	setp.eq.s32 	%p15, %r15, 1536;
	cvt.rn.f32.u32 	%f50, %r72;
	add.f32 	%f51, %f50, 0f3F000000;
	mul.f32 	%f32, %f1, %f51;
	mov.u32 	%r77, %r2;
	@%p15 bra 	$L__BB0_28;
	setp.gt.f32 	%p16, %f32, 0f00000000;
	setp.lt.f32 	%p17, %f32, 0f3F800000;
	and.pred  	%p4, %p16, %p17;
	and.pred  	%p18, %p1, %p4;
	not.pred 	%p19, %p18;
	@%p19 bra 	$L__BB0_22;
	ld.param.u32 	%r67, [_Z14causcal_kernelPiS_PfS0_iii_param_5];
	mul.f32 	%f52, %f32, %f2;
	cvt.rzi.s32.f32 	%r32, %f52;
	mad.lo.s32 	%r33, %r32, %r67, %r16;
	mul.wide.s32 	%rd10, %r33, 4;
	add.s64 	%rd11, %rd1, %rd10;
	atom.global.add.u32 	%r34, [%rd11], 1;
$L__BB0_22:
	setp.eq.s32 	%p20, %r15, 0;
	mov.u32 	%r77, %r17;
	@%p20 bra 	$L__BB0_28;
	and.pred  	%p21, %p2, %p4;
	not.pred 	%p22, %p21;
	@%p22 bra 	$L__BB0_25;
	ld.param.u32 	%r68, [_Z14causcal_kernelPiS_PfS0_iii_param_5];
	mul.f32 	%f53, %f32, %f2;
	cvt.rzi.s32.f32 	%r35, %f53;
	mad.lo.s32 	%r36, %r35, %r68, %r18;
	mul.wide.s32 	%rd12, %r36, 4;
	add.s64 	%rd13, %rd1, %rd12;
	atom.global.add.u32 	%r37, [%rd13], 1;
$L__BB0_25:
	setp.eq.s32 	%p23, %r15, 512;
	mov.u32 	%r77, %r19;
	@%p23 bra 	$L__BB0_28;
	and.pred  	%p24, %p3, %p4;
	not.pred 	%p25, %p24;
	mov.u32 	%r77, %r21;
	@%p25 bra 	$L__BB0_28;
	ld.param.u32 	%r69, [_Z14causcal_kernelPiS_PfS0_iii_param_5];
	mul.f32 	%f54, %f32, %f2;
	cvt.rzi.s32.f32 	%r38, %f54;
	mad.lo.s32 	%r39, %r38, %r69, %r20;
	mul.wide.s32 	%rd14, %r39, 4;
	add.s64 	%rd15, %rd1, %rd14;
	atom.global.add.u32 	%r40, [%rd15], 1;
	mov.u32 	%r77, %r21;
$L__BB0_28:
	setp.lt.u32 	%p26, %r14, 1536;
	@%p26 bra 	$L__BB0_39;
	ld.param.u32 	%r70, [_Z14causcal_kernelPiS_PfS0_iii_param_5];
	setp.gt.f32 	%p27, %f32, 0f00000000;
	setp.lt.f32 	%p28, %f32, 0f3F800000;
	and.pred  	%p5, %p27, %p28;
	mul.f32 	%f55, %f32, %f2;
	cvt.rzi.s32.f32 	%r41, %f55;
	mul.lo.s32 	%r24, %r41, %r70;
$L__BB0_30:
	cvt.rn.f32.u32 	%f56, %r77;
	add.f32 	%f57, %f56, 0f3F000000;
	mul.f32 	%f33, %f1, %f57;
	setp.gt.f32 	%p29, %f33, 0f00000000;
	setp.lt.f32 	%p30, %f33, 0f3F800000;
	and.pred  	%p31, %p29, %p30;
	and.pred  	%p32, %p31, %p5;
	not.pred 	%p33, %p32;
	@%p33 bra 	$L__BB0_32;
	mul.f32 	%f58, %f33, %f2;
	cvt.rzi.s32.f32 	%r42, %f58;
	add.s32 	%r43, %r24, %r42;
	mul.wide.s32 	%rd16, %r43, 4;
	add.s64 	%rd17, %rd1, %rd16;
	atom.global.add.u32 	%r44, [%rd17], 1;
$L__BB0_32:
	add.s32 	%r45, %r77, 512;
	cvt.rn.f32.u32 	%f59, %r45;
	add.f32 	%f60, %f59, 0f3F000000;
	mul.f32 	%f34, %f1, %f60;
	setp.gt.f32 	%p34, %f34, 0f00000000;
	setp.lt.f32 	%p35, %f34, 0f3F800000;
	and.pred  	%p36, %p34, %p35;
	and.pred  	%p37, %p36, %p5;
	not.pred 	%p38, %p37;
	@%p38 bra 	$L__BB0_34;
	mul.f32 	%f61, %f34, %f2;
	cvt.rzi.s32.f32 	%r46, %f61;
	add.s32 	%r47, %r24, %r46;
	mul.wide.s32 	%rd18, %r47, 4;
	add.s64 	%rd19, %rd1, %rd18;
	atom.global.add.u32 	%r48, [%rd19], 1;
$L__BB0_34:
	add.s32 	%r49, %r77, 1024;
	cvt.rn.f32.u32 	%f62, %r49;
	add.f32 	%f63, %f62, 0f3F000000;
	mul.f32 	%f35, %f1, %f63;
	setp.gt.f32 	%p39, %f35, 0f00000000;
	setp.lt.f32 	%p40, %f35, 0f3F800000;
	and.pred  	%p41, %p39, %p40;
	and.pred  	%p42, %p41, %p5;
	not.pred 	%p43, %p42;
	@%p43 bra 	$L__BB0_36;
	mul.f32 	%f64, %f35, %f2;
	cvt.rzi.s32.f32 	%r50, %f64;
	add.s32 	%r51, %r24, %r50;
	mul.wide.s32 	%rd20, %r51, 4;
	add.s64 	%rd21, %rd1, %rd20;
	atom.global.add.u32 	%r52, [%rd21], 1;
$L__BB0_36:
	add.s32 	%r53, %r77, 1536;
	cvt.rn.f32.u32 	%f65, %r53;
	add.f32 	%f66, %f65, 0f3F000000;
	mul.f32 	%f36, %f1, %f66;
	setp.gt.f32 	%p44, %f36, 0f00000000;
	setp.lt.f32 	%p45, %f36, 0f3F800000;
	and.pred  	%p46, %p44, %p45;
	and.pred  	%p47, %p46, %p5;
	not.pred 	%p48, %p47;
	@%p48 bra 	$L__BB0_38;
	mul.f32 	%f67, %f36, %f2;
	cvt.rzi.s32.f32 	%r54, %f67;
	add.s32 	%r55, %r24, %r54;
	mul.wide.s32 	%rd22, %r55, 4;
	add.s64 	%rd23, %rd1, %rd22;
	atom.global.add.u32 	%r56, [%rd23], 1;
$L__BB0_38:
	add.s32 	%r77, %r77, 2048;
	setp.lt.s32 	%p49, %r77, %r28;
	@%p49 bra 	$L__BB0_30;
$L__BB0_39:
	add.s32 	%r72, %r72, 512;
	setp.lt.s32 	%p50, %r72, %r28;
	@%p50 bra 	$L__BB0_18;
$L__BB0_40:
	ret;

}


// ===== COMPILED SASS (sm_100) =====

	.target	sm_100

	.elftype	@"ET_EXEC"


//--------------------- .note.nv.tkinfo           --------------------------
	.section	.note.nv.tkinfo,"",@"SHT_NOTE"
	.sectionflags	@"SHF_NOTE_NV_TKINFO"
	.tkinfo
        /*0018*/ 	.word	0x00000002
        /*0030*/ 	.string	""
        /*0030*/ 	.string	"ptxas"
        /*0030*/ 	.string	"Cuda compilation tools, release 13.0, V13.0.88"
        /*0030*/ 	.string	"Build cuda_13.0.r13.0/compiler.36424714_0"
        /*0030*/ 	.string	"-arch sm_100 -m 64 "



//--------------------- .note.nv.cuinfo           --------------------------
	.section	.note.nv.cuinfo,"",@"SHT_NOTE"
	.sectionflags	@"SHF_NOTE_NV_CUINFO"
        /*0018*/ 	.short	0x0002
        /*001a*/ 	.short	0x0064
        /*001c*/ 	.short	0x0082
	.zero		2


//--------------------- .nv.info                  --------------------------
	.section	.nv.info,"",@"SHT_CUDA_INFO"
	.align	4


	//----- nvinfo : EIATTR_REGCOUNT
	.align		4
        /*0000*/ 	.byte	0x04, 0x2f
        /*0002*/ 	.short	(.L_1 - .L_0)
	.align		4
.L_0:
        /*0004*/ 	.word	index@(_Z14causcal_kernelPiS_PfS0_iii)
        /*0008*/ 	.word	0x0000001f


	//----- nvinfo : EIATTR_FRAME_SIZE
	.align		4
.L_1:
        /*000c*/ 	.byte	0x04, 0x11
        /*000e*/ 	.short	(.L_3 - .L_2)
	.align		4
.L_2:
        /*0010*/ 	.word	index@($__internal_2_$__cuda_sm3x_div_rn_noftz_f32_slowpath)
        /*0014*/ 	.word	0x00000000


	//----- nvinfo : EIATTR_FRAME_SIZE
	.align		4
.L_3:
        /*0018*/ 	.byte	0x04, 0x11
        /*001a*/ 	.short	(.L_5 - .L_4)
	.align		4
.L_4:
        /*001c*/ 	.word	index@($__internal_1_$__cuda_sm20_sqrt_rn_f32_slowpath)
        /*0020*/ 	.word	0x00000000


	//----- nvinfo : EIATTR_FRAME_SIZE
	.align		4
.L_5:
        /*0024*/ 	.byte	0x04, 0x11
        /*0026*/ 	.short	(.L_7 - .L_6)
	.align		4
.L_6:
        /*0028*/ 	.word	index@($__internal_0_$__cuda_sm20_rcp_rn_f32_slowpath)
        /*002c*/ 	.word	0x00000000


	//----- nvinfo : EIATTR_FRAME_SIZE
	.align		4
.L_7:
        /*0030*/ 	.byte	0x04, 0x11
        /*0032*/ 	.short	(.L_9 - .L_8)
	.align		4
.L_8:
        /*0034*/ 	.word	index@(_Z14causcal_kernelPiS_PfS0_iii)
        /*0038*/ 	.word	0x00000000


	//----- nvinfo : EIATTR_MIN_STACK_SIZE
	.align		4
.L_9:
        /*003c*/ 	.byte	0x04, 0x12
        /*003e*/ 	.short	(.L_11 - .L_10)
	.align		4
.L_10:
        /*0040*/ 	.word	index@(_Z14causcal_kernelPiS_PfS0_iii)
        /*0044*/ 	.word	0x00000000
.L_11:


//--------------------- .nv.compat                --------------------------
	.section	.nv.compat,"",@"SHT_CUDA_COMPAT_INFO"
	.align	4
        /*0000*/ 	.byte	0x02, 0x09, 0x00, 0x00, 0x02, 0x02, 0x01, 0x00, 0x02, 0x05, 0x05, 0x00, 0x03, 0x07, 0x01, 0x01
        /*0010*/ 	.byte	0x02, 0x03, 0x00, 0x00, 0x02, 0x06, 0x01, 0x00, 0x04, 0x0b, 0x08, 0x00, 0x01, 0x00, 0x00, 0x00
        /*0020*/ 	.byte	0x00, 0x00, 0x00, 0x00


//--------------------- .nv.info._Z14causcal_kernelPiS_PfS0_iii --------------------------
	.section	.nv.info._Z14causcal_kernelPiS_PfS0_iii,"",@"SHT_CUDA_INFO"
	.sectionflags	@""
	.align	4


	//----- nvinfo : EIATTR_CUDA_API_VERSION
	.align		4
        /*0000*/ 	.byte	0x04, 0x37
        /*0002*/ 	.short	(.L_13 - .L_12)
.L_12:
        /*0004*/ 	.word	0x00000082


	//----- nvinfo : EIATTR_KPARAM_INFO
	.align		4
.L_13:
        /*0008*/ 	.byte	0x04, 0x17
        /*000a*/ 	.short	(.L_15 - .L_14)
.L_14:
        /*000c*/ 	.word	0x00000000
        /*0010*/ 	.short	0x0006
        /*0012*/ 	.short	0x0028
        /*0014*/ 	.byte	0x00, 0xf0, 0x11, 0x00


	//----- nvinfo : EIATTR_KPARAM_INFO
	.align		4
.L_15:
        /*0018*/ 	.byte	0x04, 0x17
        /*001a*/ 	.short	(.L_17 - .L_16)
.L_16:
        /*001c*/ 	.word	0x00000000
        /*0020*/ 	.short	0x0005
        /*0022*/ 	.short	0x0024
        /*0024*/ 	.byte	0x00, 0xf0, 0x11, 0x00


	//----- nvinfo : EIATTR_KPARAM_INFO
	.align		4
.L_17:
        /*0028*/ 	.byte	0x04, 0x17
        /*002a*/ 	.short	(.L_19 - .L_18)
.L_18:
        /*002c*/ 	.word	0x00000000
        /*0030*/ 	.short	0x0004
        /*0032*/ 	.short	0x0020
        /*0034*/ 	.byte	0x00, 0xf0, 0x11, 0x00


	//----- nvinfo : EIATTR_KPARAM_INFO
	.align		4
.L_19:
        /*0038*/ 	.byte	0x04, 0x17
        /*003a*/ 	.short	(.L_21 - .L_20)
.L_20:
        /*003c*/ 	.word	0x00000000
        /*0040*/ 	.short	0x0003
        /*0042*/ 	.short	0x0018
        /*0044*/ 	.byte	0x00, 0xf5, 0x21, 0x00


	//----- nvinfo : EIATTR_KPARAM_INFO
	.align		4
.L_21:
        /*0048*/ 	.byte	0x04, 0x17
        /*004a*/ 	.short	(.L_23 - .L_22)
.L_22:
        /*004c*/ 	.word	0x00000000
        /*0050*/ 	.short	0x0002
        /*0052*/ 	.short	0x0010
        /*0054*/ 	.byte	0x00, 0xf5, 0x21, 0x00


	//----- nvinfo : EIATTR_KPARAM_INFO
	.align		4
.L_23:
        /*0058*/ 	.byte	0x04, 0x17
        /*005a*/ 	.short	(.L_25 - .L_24)
.L_24:
        /*005c*/ 	.word	0x00000000
        /*0060*/ 	.short	0x0001
        /*0062*/ 	.short	0x0008
        /*0064*/ 	.byte	0x00, 0xf5, 0x21, 0x00


	//----- nvinfo : EIATTR_KPARAM_INFO
	.align		4
.L_25:
        /*0068*/ 	.byte	0x04, 0x17
        /*006a*/ 	.short	(.L_27 - .L_26)
.L_26:
        /*006c*/ 	.word	0x00000000
        /*0070*/ 	.short	0x0000
        /*0072*/ 	.short	0x0000
        /*0074*/ 	.byte	0x00, 0xf5, 0x21, 0x00


	//----- nvinfo : EIATTR_SPARSE_MMA_MASK
	.align		4
.L_27:
        /*0078*/ 	.byte	0x03, 0x50
        /*007a*/ 	.short	0x0000


	//----- nvinfo : EIATTR_MAXREG_COUNT
	.align		4
        /*007c*/ 	.byte	0x03, 0x1b
        /*007e*/ 	.short	0x00ff


	//----- nvinfo : EIATTR_MERCURY_ISA_VERSION
	.align		4
        /*0080*/ 	.byte	0x03, 0x5f
        /*0082*/ 	.short	0x0101


	//----- nvinfo : EIATTR_VRC_CTA_INIT_COUNT
	.align		4
        /*0084*/ 	.byte	0x02, 0x4a
	.zero		1
	.zero		1


	//----- nvinfo : EIATTR_EXIT_INSTR_OFFSETS
	.align		4
        /*0088*/ 	.byte	0x04, 0x1c
        /*008a*/ 	.short	(.L_29 - .L_28)


	//   ....[0]....
.L_28:
        /*008c*/ 	.word	0x00000130


	//   ....[1]....
        /*0090*/ 	.word	0x00000db0


	//   ....[2]....
        /*0094*/ 	.word	0x00001820


	//----- nvinfo : EIATTR_CRS_STACK_SIZE
	.align		4
.L_29:
        /*0098*/ 	.byte	0x04, 0x1e
        /*009a*/ 	.short	(.L_31 - .L_30)
.L_30:
        /*009c*/ 	.word	0x00000000


	//----- nvinfo : EIATTR_CBANK_PARAM_SIZE
	.align		4
.L_31:
        /*00a0*/ 	.byte	0x03, 0x19
        /*00a2*/ 	.short	0x002c


	//----- nvinfo : EIATTR_PARAM_CBANK
	.align		4
        /*00a4*/ 	.byte	0x04, 0x0a
        /*00a6*/ 	.short	(.L_33 - .L_32)
	.align		4
.L_32:
        /*00a8*/ 	.word	index@(.nv.constant0._Z14causcal_kernelPiS_PfS0_iii)
        /*00ac*/ 	.short	0x0380
        /*00ae*/ 	.short	0x002c


	//----- nvinfo : EIATTR_SW_WAR
	.align		4
.L_33:
        /*00b0*/ 	.byte	0x04, 0x36
        /*00b2*/ 	.short	(.L_35 - .L_34)
.L_34:
        /*00b4*/ 	.word	0x00000008
.L_35:


//--------------------- .nv.callgraph             --------------------------
	.section	.nv.callgraph,"",@"SHT_CUDA_CALLGRAPH"
	.align	4
	.sectionentsize	8
	.align		4
        /*0000*/ 	.word	0x00000000
	.align		4
        /*0004*/ 	.word	0xffffffff
	.align		4
        /*0008*/ 	.word	0x00000000
	.align		4
        /*000c*/ 	.word	0xfffffffe
	.align		4
        /*0010*/ 	.word	0x00000000
	.align		4
        /*0014*/ 	.word	0xfffffffd
	.align		4
        /*0018*/ 	.word	0x00000000
	.align		4
        /*001c*/ 	.word	0xfffffffc


//--------------------- .text._Z14causcal_kernelPiS_PfS0_iii --------------------------
	.section	.text._Z14causcal_kernelPiS_PfS0_iii,"ax",@progbits
	.align	128
        .global         _Z14causcal_kernelPiS_PfS0_iii
        .type           _Z14causcal_kernelPiS_PfS0_iii,@function
        .size           _Z14causcal_kernelPiS_PfS0_iii,(.L_x_65 - _Z14causcal_kernelPiS_PfS0_iii)
        .other          _Z14causcal_kernelPiS_PfS0_iii,@"STO_CUDA_ENTRY STV_DEFAULT"
_Z14causcal_kernelPiS_PfS0_iii:
.text._Z14causcal_kernelPiS_PfS0_iii:
[----:B------:R-:W-:Y:S01]  /*0000*/  LDC R1, c[0x0][0x37c] ;  /* 0x0000df00ff017b82 */ /* 0x000fe20000000800 */
[----:B------:R-:W0:Y:S01]  /*0010*/  LDCU UR4, c[0x0][0x3a0] ;  /* 0x00007400ff0477ac */ /* 0x000e220008000800 */
[----:B------:R-:W1:Y:S01]  /*0020*/  LDCU.64 UR8, c[0x0][0x358] ;  /* 0x00006b00ff0877ac */ /* 0x000e620008000a00 */
[----:B0-----:R-:W-:-:S05]  /*0030*/  I2FP.F32.S32 R0, UR4 ;  /* 0x0000000400007c45 */ /* 0x001fca0008201400 */
[----:B------:R-:W-:-:S05]  /*0040*/  VIADD R2, R0, 0x1800000 ;  /* 0x0180000000027836 */ /* 0x000fca0000000000 */
[----:B------:R-:W-:-:S04]  /*0050*/  LOP3.LUT R2, R2, 0x7f800000, RZ, 0xc0, !PT ;  /* 0x7f80000002027812 */ /* 0x000fc800078ec0ff */
[----:B------:R-:W-:-:S13]  /*0060*/  ISETP.GT.U32.AND P0, PT, R2, 0x1ffffff, PT ;  /* 0x01ffffff0200780c */ /* 0x000fda0003f04070 */
[----:B-1----:R-:W-:Y:S05]  /*0070*/  @P0 BRA `(.L_x_0) ;  /* 0x0000000000100947 */ /* 0x002fea0003800000 */
[----:B------:R-:W-:-:S07]  /*0080*/  MOV R10, 0xa0 ;  /* 0x000000a0000a7802 */ /* 0x000fce0000000f00 */
[----:B------:R-:W-:Y:S05]  /*0090*/  CALL.REL.NOINC `($__internal_0_$__cuda_sm20_rcp_rn_f32_slowpath) ;  /* 0x0000001400e47944 */ /* 0x000fea0003c00000 */
[----:B------:R-:W-:Y:S01]  /*00a0*/  IMAD.MOV.U32 R6, RZ, RZ, R2 ;  /* 0x000000ffff067224 */ /* 0x000fe200078e0002 */
[----:B------:R-:W-:Y:S06]  /*00b0*/  BRA `(.L_x_1) ;  /* 0x0000000000107947 */ /* 0x000fec0003800000 */
.L_x_0:
[----:B------:R-:W0:Y:S02]  /*00c0*/  MUFU.RCP R3, R0 ;  /* 0x0000000000037308 */ /* 0x000e240000001000 */
[----:B0-----:R-:W-:-:S04]  /*00d0*/  FFMA R2, R0, R3, -1 ;  /* 0xbf80000000027423 */ /* 0x001fc80000000003 */
[----:B------:R-:W-:-:S04]  /*00e0*/  FADD.FTZ R2, -R2, -RZ ;  /* 0x800000ff02027221 */ /* 0x000fc80000010100 */
[----:B------:R-:W-:-:S07]  /*00f0*/  FFMA R6, R3, R2, R3 ;  /* 0x0000000203067223 */ /* 0x000fce0000000003 */
.L_x_1:
[----:B------:R-:W0:Y:S08]  /*0100*/  S2UR UR4, SR_CTAID.X ;  /* 0x00000000000479c3 */ /* 0x000e300000002500 */
[----:B------:R-:W0:Y:S02]  /*0110*/  LDC R15, c[0x0][0x3a0] ;  /* 0x0000e800ff0f7b82 */ /* 0x000e240000000800 */
[----:B0-----:R-:W-:-:S13]  /*0120*/  ISETP.LE.AND P0, PT, R15, UR4, PT ;  /* 0x000000040f007c0c */ /* 0x001fda000bf03270 */
[----:B------:R-:W-:Y:S05]  /*0130*/  @P0 EXIT ;  /* 0x000000000000094d */ /* 0x000fea0003800000 */
[----:B------:R-:W0:Y:S01]  /*0140*/  LDCU UR5, c[0x0][0x3a8] ;  /* 0x00007500ff0577ac */ /* 0x000e220008000800 */
[----:B------:R-:W1:Y:S01]  /*0150*/  S2R R5, SR_TID.X ;  /* 0x0000000000057919 */ /* 0x000e620000002100 */
[----:B------:R-:W-:Y:S01]  /*0160*/  MOV R4, UR4 ;  /* 0x0000000400047c02 */ /* 0x000fe20008000f00 */
[----:B------:R-:W2:Y:S01]  /*0170*/  LDCU UR6, c[0x0][0x3a4] ;  /* 0x00007480ff0677ac */ /* 0x000ea20008000800 */
[----:B0-----:R-:W-:Y:S01]  /*0180*/  UISETP.GE.AND UP0, UPT, UR5, 0x1, UPT ;  /* 0x000000010500788c */ /* 0x001fe2000bf06270 */
[----:B--2---:R-:W-:-:S08]  /*0190*/  I2FP.F32.S32 R3, UR6 ;  /* 0x0000000600037c45 */ /* 0x004fd00008201400 */
[----:B------:R-:W-:Y:S05]  /*01a0*/  BRA.U !UP0, `(.L_x_2) ;  /* 0x0000000d08047547 */ /* 0x000fea000b800000 */
[----:B------:R-:W0:Y:S02]  /*01b0*/  LDCU.64 UR6, c[0x0][0x398] ;  /* 0x00007300ff0677ac */ /* 0x000e240008000a00 */
[----:B0-----:R-:W-:-:S04]  /*01c0*/  UIADD3 UR5, UP0, UPT, UR6, 0x8, URZ ;  /* 0x0000000806057890 */ /* 0x001fc8000ff1e0ff */
[----:B------:R-:W-:-:S12]  /*01d0*/  UIADD3.X UR6, UPT, UPT, URZ, UR7, URZ, UP0, !UPT ;  /* 0x00000007ff067290 */ /* 0x000fd800087fe4ff */
.L_x_26:
[----:B------:R-:W1:Y:S01]  /*01e0*/  LDCU UR4, c[0x0][0x3a0] ;  /* 0x00007400ff0477ac */ /* 0x000e620008000800 */
[----:B------:R-:W-:Y:S01]  /*01f0*/  BSSY B2, `(.L_x_3) ;  /* 0x00000b7000027945 */ /* 0x000fe20003800000 */
[----:B-1----:R-:W-:-:S13]  /*0200*/  ISETP.GE.U32.AND P0, PT, R5, UR4, PT ;  /* 0x0000000405007c0c */ /* 0x002fda000bf06070 */
[----:B0-----:R-:W-:Y:S05]  /*0210*/  @P0 BRA `(.L_x_4) ;  /* 0x0000000800d00947 */ /* 0x001fea0003800000 */
[----:B------:R-:W-:-:S07]  /*0220*/  IMAD.MOV.U32 R17, RZ, RZ, R5 ;  /* 0x000000ffff117224 */ /* 0x000fce00078e0005 */
.L_x_25:
[----:B------:R-:W-:Y:S05]  /*0230*/  YIELD ;  /* 0x0000000000007946 */ /* 0x000fea0003800000 */
[----:B0-----:R-:W0:Y:S01]  /*0240*/  LDCU UR4, c[0x0][0x3a0] ;  /* 0x00007400ff0477ac */ /* 0x001e220008000800 */
[----:B------:R-:W-:Y:S01]  /*0250*/  I2FP.F32.U32 R0, R4 ;  /* 0x0000000400007245 */ /* 0x000fe20000201000 */
[----:B------:R-:W-:Y:S01]  /*0260*/  BSSY.RECONVERGENT B1, `(.L_x_5) ;  /* 0x00000ae000017945 */ /* 0x000fe20003800200 */
[----:B------:R-:W-:Y:S01]  /*0270*/  I2FP.F32.U32 R2, R17 ;  /* 0x0000001100027245 */ /* 0x000fe20000201000 */
[----:B------:R-:W-:Y:S02]  /*0280*/  VIADD R17, R17, 0x200 ;  /* 0x0000020011117836 */ /* 0x000fe40000000000 */
[----:B------:R-:W-:-:S02]  /*0290*/  HFMA2 R11, -RZ, RZ, 1.875, 0 ;  /* 0x3f800000ff0b7431 */ /* 0x000fc400000001ff */
[----:B------:R-:W-:Y:S01]  /*02a0*/  FADD R13, R0, 0.5 ;  /* 0x3f000000000d7421 */ /* 0x000fe20000000000 */
[----:B------:R-:W-:Y:S01]  /*02b0*/  BSSY.RELIABLE B0, `(.L_x_6) ;  /* 0x000009e000007945 */ /* 0x000fe20003800100 */
[----:B------:R-:W-:Y:S01]  /*02c0*/  FADD R7, R2, 0.5 ;  /* 0x3f00000002077421 */ /* 0x000fe20000000000 */
[----:B------:R-:W-:Y:S01]  /*02d0*/  IMAD.MOV.U32 R10, RZ, RZ, RZ ;  /* 0x000000ffff0a7224 */ /* 0x000fe200078e00ff */
[----:B------:R-:W-:Y:S01]  /*02e0*/  CS2R R14, SRZ ;  /* 0x00000000000e7805 */ /* 0x000fe2000001ff00 */
[----:B------:R-:W-:Y:S02]  /*02f0*/  IMAD.MOV.U32 R16, RZ, RZ, RZ ;  /* 0x000000ffff107224 */ /* 0x000fe400078e00ff */
[-C--:B------:R-:W-:Y:S01]  /*0300*/  FMUL R13, R13, R6.reuse ;  /* 0x000000060d0d7220 */ /* 0x080fe20000400000 */
[----:B------:R-:W-:Y:S01]  /*0310*/  FMUL R12, R7, R6 ;  /* 0x00000006070c7220 */ /* 0x000fe20000400000 */
[----:B0-----:R-:W-:-:S13]  /*0320*/  ISETP.GE.AND P2, PT, R17, UR4, PT ;  /* 0x0000000411007c0c */ /* 0x001fda000bf46270 */
.L_x_24:
[----:B------:R-:W0:Y:S02]  /*0330*/  LDC.64 R8, c[0x0][0x390] ;  /* 0x0000e400ff087b82 */ /* 0x000e240000000a00 */
[----:B0-----:R-:W-:-:S05]  /*0340*/  IMAD.WIDE.U32 R8, R16, 0x4, R8 ;  /* 0x0000000410087825 */ /* 0x001fca00078e0008 */
[----:B------:R-:W2:Y:S02]  /*0350*/  LDG.E R7, desc[UR8][R8.64] ;  /* 0x0000000808077981 */ /* 0x000ea4000c1e1900 */
[----:B--2---:R-:W-:-:S04]  /*0360*/  FADD R0, R7, -R10 ;  /* 0x8000000a07007221 */ /* 0x004fc80000000000 */
[C---:B------:R-:W-:Y:S01]  /*0370*/  FMUL R19, R0.reuse, R15 ;  /* 0x0000000f00137220 */ /* 0x040fe20000400000 */
[----:B------:R-:W-:-:S03]  /*0380*/  FMUL R0, R0, R14 ;  /* 0x0000000e00007220 */ /* 0x000fc60000400000 */
[-C--:B------:R-:W-:Y:S01]  /*0390*/  FFMA R12, R19, R11.reuse, R12 ;  /* 0x0000000b130c7223 */ /* 0x080fe2000000000c */
[----:B------:R-:W-:-:S04]  /*03a0*/  FFMA R13, R0, R11, R13 ;  /* 0x0000000b000d7223 */ /* 0x000fc8000000000d */
[C---:B------:R-:W-:Y:S02]  /*03b0*/  FSETP.GEU.AND P0, PT, R12.reuse, 1, PT ;  /* 0x3f8000000c00780b */ /* 0x040fe40003f0e000 */
[C---:B------:R-:W-:Y:S02]  /*03c0*/  FSETP.GEU.AND P1, PT, R13.reuse, 1, PT ;  /* 0x3f8000000d00780b */ /* 0x040fe40003f2e000 */
[----:B------:R-:W-:Y:S02]  /*03d0*/  FSETP.GT.AND P0, PT, R12, RZ, !P0 ;  /* 0x000000ff0c00720b */ /* 0x000fe40004704000 */
[----:B------:R-:W-:-:S04]  /*03e0*/  FSETP.GT.AND P1, PT, R13, RZ, !P1 ;  /* 0x000000ff0d00720b */ /* 0x000fc80004f24000 */
[----:B------:R-:W-:-:S13]  /*03f0*/  PLOP3.LUT P0, PT, P0, P1, PT, 0x80, 0x8 ;  /* 0x000000000008781c */ /* 0x000fda0000703070 */
[----:B------:R-:W-:Y:S05]  /*0400*/  @!P0 BREAK.RELIABLE B0 ;  /* 0x0000000000008942 */ /* 0x000fea0003800100 */
[----:B------:R-:W-:Y:S05]  /*0410*/  @!P0 BRA `(.L_x_7) ;  /* 0x0000000800488947 */ /* 0x000fea0003800000 */
[----:B------:R-:W0:Y:S02]  /*0420*/  LDC.64 R8, c[0x0][0x388] ;  /* 0x0000e200ff087b82 */ /* 0x000e240000000a00 */
[----:B0-----:R-:W-:-:S05]  /*0430*/  IMAD.WIDE.U32 R8, R16, 0x4, R8 ;  /* 0x0000000410087825 */ /* 0x001fca00078e0008 */
[----:B------:R-:W2:Y:S04]  /*0440*/  LDG.E R20, desc[UR8][R8.64+0x4] ;  /* 0x0000040808147981 */ /* 0x000ea8000c1e1900 */
[----:B------:R-:W3:Y:S01]  /*0450*/  LDG.E R0, desc[UR8][R8.64] ;  /* 0x0000000808007981 */ /* 0x000ee2000c1e1900 */
[----:B------:R-:W-:Y:S01]  /*0460*/  BSSY.RECONVERGENT B4, `(.L_x_8) ;  /* 0x000004e000047945 */ /* 0x000fe20003800200 */
[----:B------:R-:W-:Y:S01]  /*0470*/  IMAD.MOV.U32 R18, RZ, RZ, RZ ;  /* 0x000000ffff127224 */ /* 0x000fe200078e00ff */
[----:B------:R-:W-:Y:S01]  /*0480*/  MOV R21, RZ ;  /* 0x000000ff00157202 */ /* 0x000fe20000000f00 */
[----:B------:R-:W-:Y:S02]  /*0490*/  VIADD R16, R16, 0x1 ;  /* 0x0000000110107836 */ /* 0x000fe40000000000 */
[----:B--2---:R-:W-:Y:S01]  /*04a0*/  IMAD.SHL.U32 R20, R20, 0x4, RZ ;  /* 0x0000000414147824 */ /* 0x004fe200078e00ff */
[----:B---3--:R-:W-:-:S04]  /*04b0*/  SHF.L.U32 R19, R0, 0x2, RZ ;  /* 0x0000000200137819 */ /* 0x008fc800000006ff */
[----:B------:R-:W-:-:S13]  /*04c0*/  ISETP.GE.AND P0, PT, R19, R20, PT ;  /* 0x000000141300720c */ /* 0x000fda0003f06270 */
[----:B------:R-:W-:Y:S05]  /*04d0*/  @P0 BRA `(.L_x_9) ;  /* 0x0000000400180947 */ /* 0x000fea0003800000 */
[----:B------:R-:W-:Y:S02]  /*04e0*/  HFMA2 R18, -RZ, RZ, 0, 0 ;  /* 0x00000000ff127431 */ /* 0x000fe400000001ff */
[----:B------:R-:W-:-:S07]  /*04f0*/  IMAD.MOV.U32 R21, RZ, RZ, RZ ;  /* 0x000000ffff157224 */ /* 0x000fce00078e00ff */
.L_x_17:
[----:B------:R-:W-:Y:S02]  /*0500*/  IMAD.U32 R8, RZ, RZ, UR5 ;  /* 0x00000005ff087e24 */ /* 0x000fe4000f8e00ff */
[----:B------:R-:W-:Y:S02]  /*0510*/  IMAD.U32 R9, RZ, RZ, UR6 ;  /* 0x00000006ff097e24 */ /* 0x000fe4000f8e00ff */
[----:B------:R-:W-:-:S05]  /*0520*/  IMAD.WIDE R8, R19, 0x4, R8 ;  /* 0x0000000413087825 */ /* 0x000fca00078e0208 */
[----:B------:R-:W2:Y:S04]  /*0530*/  LDG.E R22, desc[UR8][R8.64+-0x4] ;  /* 0xfffffc0808167981 */ /* 0x000ea8000c1e1900 */
[----:B------:R-:W3:Y:S04]  /*0540*/  LDG.E R0, desc[UR8][R8.64] ;  /* 0x0000000808007981 */ /* 0x000ee8000c1e1900 */
[----:B------:R-:W4:Y:S01]  /*0550*/  LDG.E R23, desc[UR8][R8.64+-0x8] ;  /* 0xfffff80808177981 */ /* 0x000f22000c1e1900 */
[----:B------:R-:W-:Y:S01]  /*0560*/  IADD3 R19, PT, PT, R19, 0x4, RZ ;  /* 0x0000000413137810 */ /* 0x000fe20007ffe0ff */
[----:B------:R-:W-:Y:S03]  /*0570*/  BSSY.RECONVERGENT B3, `(.L_x_10) ;  /* 0x000003b000037945 */ /* 0x000fe60003800200 */
[----:B------:R-:W-:Y:S01]  /*0580*/  ISETP.GE.AND P4, PT, R19, R20, PT ;  /* 0x000000141300720c */ /* 0x000fe20003f86270 */
[----:B--2---:R-:W-:Y:S01]  /*0590*/  FADD R22, R13, -R22 ;  /* 0x800000160d167221 */ /* 0x004fe20000000000 */
[----:B---3--:R-:W-:-:S03]  /*05a0*/  FMUL R27, R0, R0 ;  /* 0x00000000001b7220 */ /* 0x008fc60000400000 */
[----:B------:R-:W-:Y:S01]  /*05b0*/  FMUL R0, R22, R22 ;  /* 0x0000001616007220 */ /* 0x000fe20000400000 */
[----:B----4-:R-:W-:Y:S01]  /*05c0*/  FADD R23, R12, -R23 ;  /* 0x800000170c177221 */ /* 0x010fe20000000000 */
[----:B------:R-:W-:-:S03]  /*05d0*/  FMUL R2, R27, 0.99998998641967773438 ;  /* 0x3f7fff581b027820 */ /* 0x000fc60000400000 */
[----:B------:R-:W-:-:S05]  /*05e0*/  FFMA R25, R23, R23, R0 ;  /* 0x0000001717197223 */ /* 0x000fca0000000000 */
[----:B------:R-:W-:-:S13]  /*05f0*/  FSETP.GEU.AND P0, PT, R25, R2, PT ;  /* 0x000000021900720b */ /* 0x000fda0003f0e000 */
[----:B------:R-:W-:Y:S05]  /*0600*/  @P0 BRA `(.L_x_11) ;  /* 0x0000000000c40947 */ /* 0x000fea0003800000 */
[----:B------:R-:W-:Y:S01]  /*0610*/  VIADD R0, R27, 0x1800000 ;  /* 0x018000001b007836 */ /* 0x000fe20000000000 */
[----:B------:R-:W-:Y:S04]  /*0620*/  BSSY.RECONVERGENT B5, `(.L_x_12) ;  /* 0x000000c000057945 */ /* 0x000fe80003800200 */
[----:B------:R-:W-:-:S04]  /*0630*/  LOP3.LUT R0, R0, 0x7f800000, RZ, 0xc0, !PT ;  /* 0x7f80000000007812 */ /* 0x000fc800078ec0ff */
[----:B------:R-:W-:-:S13]  /*0640*/  ISETP.GT.U32.AND P0, PT, R0, 0x1ffffff, PT ;  /* 0x01ffffff0000780c */ /* 0x000fda0003f04070 */
[----:B------:R-:W-:Y:S05]  /*0650*/  @P0 BRA `(.L_x_13) ;  /* 0x0000000000100947 */ /* 0x000fea0003800000 */
[----:B------:R-:W-:Y:S01]  /*0660*/  IMAD.MOV.U32 R0, RZ, RZ, R27 ;  /* 0x000000ffff007224 */ /* 0x000fe200078e001b */
[----:B------:R-:W-:-:S07]  /*0670*/  MOV R10, 0x690 ;  /* 0x00000690000a7802 */ /* 0x000fce0000000f00 */
[----:B------:R-:W-:Y:S05]  /*0680*/  CALL.REL.NOINC `($__internal_0_$__cuda_sm20_rcp_rn_f32_slowpath) ;  /* 0x0000001000687944 */ /* 0x000fea0003c00000 */
[----:B------:R-:W-:Y:S05]  /*0690*/  BRA `(.L_x_14) ;  /* 0x0000000000107947 */ /* 0x000fea0003800000 */
.L_x_13:
[----:B------:R-:W0:Y:S02]  /*06a0*/  MUFU.RCP R2, R27 ;  /* 0x0000001b00027308 */ /* 0x000e240000001000 */
[----:B0-----:R-:W-:-:S04]  /*06b0*/  FFMA R0, R27, R2, -1 ;  /* 0xbf8000001b007423 */ /* 0x001fc80000000002 */
[----:B------:R-:W-:-:S04]  /*06c0*/  FADD.FTZ R11, -R0, -RZ ;  /* 0x800000ff000b7221 */ /* 0x000fc80000010100 */
[----:B------:R-:W-:-:S07]  /*06d0*/  FFMA R2, R2, R11, R2 ;  /* 0x0000000b02027223 */ /* 0x000fce0000000002 */
.L_x_14:
[----:B------:R-:W-:Y:S05]  /*06e0*/  BSYNC.RECONVERGENT B5 ;  /* 0x0000000000057941 */ /* 0x000fea0003800200 */
.L_x_12:
[----:B------:R-:W-:Y:S01]  /*06f0*/  FFMA R25, -R25, R2, 1 ;  /* 0x3f80000019197423 */ /* 0x000fe20000000102 */
[----:B------:R-:W-:Y:S01]  /*0700*/  UMOV UR4, 0x40800000 ;  /* 0x4080000000047882 */ /* 0x000fe20000000000 */
[----:B------:R-:W-:Y:S01]  /*0710*/  BSSY.RECONVERGENT B6, `(.L_x_15) ;  /* 0x000000d000067945 */ /* 0x000fe20003800200 */
[----:B------:R-:W-:Y:S01]  /*0720*/  MOV R24, UR4 ;  /* 0x0000000400187c02 */ /* 0x000fe20008000f00 */
[----:B------:R-:W0:Y:S08]  /*0730*/  MUFU.RCP R0, R25 ;  /* 0x0000001900007308 */ /* 0x000e300000001000 */
[----:B------:R-:W1:Y:S01]  /*0740*/  FCHK P0, R24, R25 ;  /* 0x0000001918007302 */ /* 0x000e620000000000 */
[----:B0-----:R-:W-:-:S04]  /*0750*/  FFMA R11, -R25, R0, 1 ;  /* 0x3f800000190b7423 */ /* 0x001fc80000000100 */
[----:B------:R-:W-:-:S04]  /*0760*/  FFMA R0, R0, R11, R0 ;  /* 0x0000000b00007223 */ /* 0x000fc80000000000 */
[----:B------:R-:W-:-:S04]  /*0770*/  FFMA R10, R0, 4, RZ ;  /* 0x40800000000a7823 */ /* 0x000fc800000000ff */
[----:B------:R-:W-:-:S04]  /*0780*/  FFMA R11, -R25, R10, 4 ;  /* 0x40800000190b7423 */ /* 0x000fc8000000010a */
[----:B------:R-:W-:Y:S01]  /*0790*/  FFMA R0, R0, R11, R10 ;  /* 0x0000000b00007223 */ /* 0x000fe2000000000a */
[----:B-1----:R-:W-:Y:S06]  /*07a0*/  @!P0 BRA `(.L_x_16) ;  /* 0x00000000000c8947 */ /* 0x002fec0003800000 */
[----:B------:R-:W-:-:S07]  /*07b0*/  MOV R10, 0x7d0 ;  /* 0x000007d0000a7802 */ /* 0x000fce0000000f00 */
[----:B------:R-:W-:Y:S05]  /*07c0*/  CALL.REL.NOINC `($__internal_2_$__cuda_sm3x_div_rn_noftz_f32_slowpath) ;  /* 0x0000001400487944 */ /* 0x000fea0003c00000 */
[----:B------:R-:W-:-:S07]  /*07d0*/  IMAD.MOV.U32 R0, RZ, RZ, R26 ;  /* 0x000000ffff007224 */ /* 0x000fce00078e001a */
.L_x_16:
[----:B------:R-:W-:Y:S05]  /*07e0*/  BSYNC.RECONVERGENT B6 ;  /* 0x0000000000067941 */ /* 0x000fea0003800200 */
.L_x_15:
[----:B------:R0:W2:Y:S01]  /*07f0*/  LDG.E R8, desc[UR8][R8.64+0x4] ;  /* 0x0000040808087981 */ /* 0x0000a2000c1e1900 */
[----:B------:R-:W-:Y:S02]  /*0800*/  HFMA2 R11, -RZ, RZ, 0.96630859375, -0.0022525787353515625 ;  /* 0x3bbb989dff0b7431 */ /* 0x000fe400000001ff */
[----:B------:R-:W-:Y:S01]  /*0810*/  FADD R10, -R0, 4 ;  /* 0x40800000000a7421 */ /* 0x000fe20000000100 */
[----:B------:R-:W-:-:S03]  /*0820*/  IMAD.MOV.U32 R24, RZ, RZ, 0x437c0000 ;  /* 0x437c0000ff187424 */ /* 0x000fc600078e00ff */
[----:B------:R-:W-:-:S04]  /*0830*/  FFMA.SAT R11, R10, R11, 0.5 ;  /* 0x3f0000000a0b7423 */ /* 0x000fc8000000200b */
[----:B------:R-:W-:-:S04]  /*0840*/  FFMA.RM R11, R11, R24, 12582913 ;  /* 0x4b4000010b0b7423 */ /* 0x000fc80000004018 */
[C---:B------:R-:W-:Y:S01]  /*0850*/  FADD R25, R11.reuse, -12583039 ;  /* 0xcb40007f0b197421 */ /* 0x040fe20000000000 */
[----:B------:R-:W-:-:S03]  /*0860*/  SHF.L.U32 R11, R11, 0x17, RZ ;  /* 0x000000170b0b7819 */ /* 0x000fc600000006ff */
[----:B------:R-:W-:-:S04]  /*0870*/  FFMA R25, R10, 1.4426950216293334961, -R25 ;  /* 0x3fb8aa3b0a197823 */ /* 0x000fc80000000819 */
[----:B------:R-:W-:-:S04]  /*0880*/  FFMA R25, R10, 1.925963033500011079e-08, R25 ;  /* 0x32a570600a197823 */ /* 0x000fc80000000019 */
[----:B------:R-:W1:Y:S02]  /*0890*/  MUFU.EX2 R10, R25 ;  /* 0x00000019000a7308 */ /* 0x000e640000000800 */
[----:B-1----:R-:W-:-:S04]  /*08a0*/  FMUL R10, R11, R10 ;  /* 0x0000000a0b0a7220 */ /* 0x002fc80000400000 */
[----:B0-----:R-:W-:-:S04]  /*08b0*/  FMUL R9, R10, -0.5 ;  /* 0xbf0000000a097820 */ /* 0x001fc80000400000 */
[----:B------:R-:W-:-:S04]  /*08c0*/  FMUL R9, R9, R0 ;  /* 0x0000000009097220 */ /* 0x000fc80000400000 */
[----:B------:R-:W-:-:S04]  /*08d0*/  FMUL R9, R9, R0 ;  /* 0x0000000009097220 */ /* 0x000fc80000400000 */
[----:B------:R-:W-:-:S04]  /*08e0*/  FMUL R9, R9, R2 ;  /* 0x0000000209097220 */ /* 0x000fc80000400000 */
[----:B--2---:R-:W-:-:S04]  /*08f0*/  FMUL R8, R9, R8 ;  /* 0x0000000809087220 */ /* 0x004fc80000400000 */
[-C--:B------:R-:W-:Y:S01]  /*0900*/  FFMA R18, R23, R8.reuse, R18 ;  /* 0x0000000817127223 */ /* 0x080fe20000000012 */
[----:B------:R-:W-:-:S07]  /*0910*/  FFMA R21, R22, R8, R21 ;  /* 0x0000000816157223 */ /* 0x000fce0000000015 */
.L_x_11:
[----:B------:R-:W-:Y:S05]  /*0920*/  BSYNC.RECONVERGENT B3 ;  /* 0x0000000000037941 */ /* 0x000fea0003800200 */
.L_x_10:
[----:B------:R-:W-:Y:S05]  /*0930*/  @!P4 BRA `(.L_x_17) ;  /* 0xfffffff800f0c947 */ /* 0x000fea000383ffff */
.L_x_9:
[----:B------:R-:W-:Y:S05]  /*0940*/  BSYNC.RECONVERGENT B4 ;  /* 0x0000000000047941 */ /* 0x000fea0003800200 */
.L_x_8:
[----:B------:R-:W-:Y:S01]  /*0950*/  FADD R14, R21, R14 ;  /* 0x0000000e150e7221 */ /* 0x000fe20000000000 */
[----:B------:R-:W-:-:S03]  /*0960*/  FADD R15, R18, R15 ;  /* 0x0000000f120f7221 */ /* 0x000fc60000000000 */
[----:B------:R-:W-:-:S04]  /*0970*/  FMUL R0, R14, R14 ;  /* 0x0000000e0e007220 */ /* 0x000fc80000400000 */
[----:B------:R-:W-:-:S05]  /*0980*/  FFMA R0, R15, R15, R0 ;  /* 0x0000000f0f007223 */ /* 0x000fca0000000000 */
[----:B------:R-:W-:-:S13]  /*0990*/  FSETP.GEU.AND P0, PT, R0, 1, PT ;  /* 0x3f8000000000780b */ /* 0x000fda0003f0e000 */
[----:B------:R-:W-:Y:S05]  /*09a0*/  @P0 BREAK.RELIABLE B0 ;  /* 0x0000000000000942 */ /* 0x000fea0003800100 */
[----:B------:R-:W-:Y:S05]  /*09b0*/  @P0 BRA `(.L_x_7) ;  /* 0x0000000000e00947 */ /* 0x000fea0003800000 */
[----:B------:R-:W-:Y:S01]  /*09c0*/  FADD R9, -R0, 1 ;  /* 0x3f80000000097421 */ /* 0x000fe20000000100 */
[----:B------:R-:W-:Y:S03]  /*09d0*/  BSSY.RECONVERGENT B3, `(.L_x_18) ;  /* 0x000000d000037945 */ /* 0x000fe60003800200 */
[----:B------:R-:W-:Y:S01]  /*09e0*/  VIADD R0, R9, 0xf3000000 ;  /* 0xf300000009007836 */ /* 0x000fe20000000000 */
[----:B------:R0:W1:Y:S04]  /*09f0*/  MUFU.RSQ R2, R9 ;  /* 0x0000000900027308 */ /* 0x0000680000001400 */
[----:B------:R-:W-:-:S13]  /*0a00*/  ISETP.GT.U32.AND P0, PT, R0, 0x727fffff, PT ;  /* 0x727fffff0000780c */ /* 0x000fda0003f04070 */
[----:B01----:R-:W-:Y:S05]  /*0a10*/  @!P0 BRA `(.L_x_19) ;  /* 0x0000000000108947 */ /* 0x003fea0003800000 */
[----:B------:R-:W-:-:S07]  /*0a20*/  MOV R18, 0xa40 ;  /* 0x00000a4000127802 */ /* 0x000fce0000000f00 */
[----:B------:R-:W-:Y:S05]  /*0a30*/  CALL.REL.NOINC `($__internal_1_$__cuda_sm20_sqrt_rn_f32_slowpath) ;  /* 0x0000001000507944 */ /* 0x000fea0003c00000 */
[----:B------:R-:W-:Y:S01]  /*0a40*/  MOV R0, R2 ;  /* 0x0000000200007202 */ /* 0x000fe20000000f00 */
[----:B------:R-:W-:Y:S06]  /*0a50*/  BRA `(.L_x_20) ;  /* 0x0000000000107947 */ /* 0x000fec0003800000 */
.L_x_19:
[----:B------:R-:W-:Y:S01]  /*0a60*/  FMUL.FTZ R0, R9, R2 ;  /* 0x0000000209007220 */ /* 0x000fe20000410000 */
[----:B------:R-:W-:-:S03]  /*0a70*/  FMUL.FTZ R2, R2, 0.5 ;  /* 0x3f00000002027820 */ /* 0x000fc60000410000 */
[----:B------:R-:W-:-:S04]  /*0a80*/  FFMA R9, -R0, R0, R9 ;  /* 0x0000000000097223 */ /* 0x000fc80000000109 */
[----:B------:R-:W-:-:S07]  /*0a90*/  FFMA R0, R9, R2, R0 ;  /* 0x0000000209007223 */ /* 0x000fce0000000000 */
.L_x_20:
[----:B------:R-:W-:Y:S05]  /*0aa0*/  BSYNC.RECONVERGENT B3 ;  /* 0x0000000000037941 */ /* 0x000fea0003800200 */
.L_x_18:
[----:B------:R-:W-:Y:S01]  /*0ab0*/  VIADD R2, R0, 0x1800000 ;  /* 0x0180000000027836 */ /* 0x000fe20000000000 */
[----:B------:R-:W-:Y:S04]  /*0ac0*/  BSSY.RECONVERGENT B3, `(.L_x_21) ;  /* 0x000000c000037945 */ /* 0x000fe80003800200 */
[----:B------:R-:W-:-:S04]  /*0ad0*/  LOP3.LUT R2, R2, 0x7f800000, RZ, 0xc0, !PT ;  /* 0x7f80000002027812 */ /* 0x000fc800078ec0ff */
[----:B------:R-:W-:-:S13]  /*0ae0*/  ISETP.GT.U32.AND P0, PT, R2, 0x1ffffff, PT ;  /* 0x01ffffff0200780c */ /* 0x000fda0003f04070 */
[----:B------:R-:W-:Y:S05]  /*0af0*/  @P0 BRA `(.L_x_22) ;  /* 0x0000000000100947 */ /* 0x000fea0003800000 */
[----:B------:R-:W-:-:S07]  /*0b00*/  MOV R10, 0xb20 ;  /* 0x00000b20000a7802 */ /* 0x000fce0000000f00 */
[----:B------:R-:W-:Y:S05]  /*0b10*/  CALL.REL.NOINC `($__internal_0_$__cuda_sm20_rcp_rn_f32_slowpath) ;  /* 0x0000000c00447944 */ /* 0x000fea0003c00000 */
[----:B------:R-:W-:Y:S01]  /*0b20*/  MOV R11, R2 ;  /* 0x00000002000b7202 */ /* 0x000fe20000000f00 */
[----:B------:R-:W-:Y:S06]  /*0b30*/  BRA `(.L_x_23) ;  /* 0x0000000000107947 */ /* 0x000fec0003800000 */
.L_x_22:
[----:B------:R-:W0:Y:S02]  /*0b40*/  MUFU.RCP R11, R0 ;  /* 0x00000000000b7308 */ /* 0x000e240000001000 */
[----:B0-----:R-:W-:-:S04]  /*0b50*/  FFMA R2, R11, R0, -1 ;  /* 0xbf8000000b027423 */ /* 0x001fc80000000000 */
[----:B------:R-:W-:-:S04]  /*0b60*/  FADD.FTZ R2, -R2, -RZ ;  /* 0x800000ff02027221 */ /* 0x000fc80000010100 */
[----:B------:R-:W-:-:S07]  /*0b70*/  FFMA R11, R11, R2, R11 ;  /* 0x000000020b0b7223 */ /* 0x000fce000000000b */
.L_x_23:
[----:B------:R-:W-:Y:S05]  /*0b80*/  BSYNC.RECONVERGENT B3 ;  /* 0x0000000000037941 */ /* 0x000fea0003800200 */
.L_x_21:
[----:B------:R-:W0:Y:S01]  /*0b90*/  LDCU UR4, c[0x0][0x3a8] ;  /* 0x00007500ff0477ac */ /* 0x000e220008000800 */
[----:B------:R-:W-:Y:S01]  /*0ba0*/  IMAD.MOV.U32 R10, RZ, RZ, R7 ;  /* 0x000000ffff0a7224 */ /* 0x000fe200078e0007 */
[----:B0-----:R-:W-:-:S13]  /*0bb0*/  ISETP.NE.AND P0, PT, R16, UR4, PT ;  /* 0x0000000410007c0c */ /* 0x001fda000bf05270 */
[----:B------:R-:W-:Y:S05]  /*0bc0*/  @P0 BRA `(.L_x_24) ;  /* 0xfffffff400d80947 */ /* 0x000fea000383ffff */
[----:B------:R-:W-:-:S04]  /*0bd0*/  FADD R7, -R7, 1 ;  /* 0x3f80000007077421 */ /* 0x000fc80000000100 */
[-C--:B------:R-:W-:Y:S01]  /*0be0*/  FMUL R15, R15, R7.reuse ;  /* 0x000000070f0f7220 */ /* 0x080fe20000400000 */
[----:B------:R-:W-:-:S03]  /*0bf0*/  FMUL R14, R14, R7 ;  /* 0x000000070e0e7220 */ /* 0x000fc60000400000 */
[C---:B------:R-:W-:Y:S01]  /*0c00*/  FFMA R0, R11.reuse, R15, R12 ;  /* 0x0000000f0b007223 */ /* 0x040fe2000000000c */
[----:B------:R-:W-:-:S04]  /*0c10*/  FFMA R14, R11, R14, R13 ;  /* 0x0000000e0b0e7223 */ /* 0x000fc8000000000d */
[----:B------:R-:W-:Y:S02]  /*0c20*/  FSETP.GEU.AND P0, PT, R0, 1, PT ;  /* 0x3f8000000000780b */ /* 0x000fe40003f0e000 */
[----:B------:R-:W-:Y:S02]  /*0c30*/  FSETP.GEU.AND P1, PT, R14, 1, PT ;  /* 0x3f8000000e00780b */ /* 0x000fe40003f2e000 */
[----:B------:R-:W-:Y:S02]  /*0c40*/  FSETP.GT.AND P0, PT, R0, RZ, !P0 ;  /* 0x000000ff0000720b */ /* 0x000fe40004704000 */
[----:B------:R-:W-:-:S04]  /*0c50*/  FSETP.GT.AND P1, PT, R14, RZ, !P1 ;  /* 0x000000ff0e00720b */ /* 0x000fc80004f24000 */
[----:B------:R-:W-:-:S13]  /*0c60*/  PLOP3.LUT P0, PT, P0, P1, PT, 0x80, 0x8 ;  /* 0x000000000008781c */ /* 0x000fda0000703070 */
[----:B------:R-:W-:Y:S05]  /*0c70*/  @!P0 BREAK.RELIABLE B0 ;  /* 0x0000000000008942 */ /* 0x000fea0003800100 */
[----:B------:R-:W-:Y:S05]  /*0c80*/  @!P0 BRA `(.L_x_7) ;  /* 0x00000000002c8947 */ /* 0x000fea0003800000 */
[----:B------:R-:W-:Y:S05]  /*0c90*/  BSYNC.RELIABLE B0 ;  /* 0x0000000000007941 */ /* 0x000fea0003800100 */
.L_x_6:
[C---:B------:R-:W-:Y:S01]  /*0ca0*/  FMUL R0, R3.reuse, R0 ;  /* 0x0000000003007220 */ /* 0x040fe20000400000 */
[----:B------:R-:W0:Y:S01]  /*0cb0*/  LDC.64 R8, c[0x0][0x380] ;  /* 0x0000e000ff087b82 */ /* 0x000e220000000a00 */
[----:B------:R-:W-:Y:S01]  /*0cc0*/  FMUL R2, R3, R14 ;  /* 0x0000000e03027220 */ /* 0x000fe20000400000 */
[----:B------:R-:W1:Y:S01]  /*0cd0*/  LDCU UR4, c[0x0][0x3a4] ;  /* 0x00007480ff0477ac */ /* 0x000e620008000800 */
[----:B------:R-:W-:Y:S02]  /*0ce0*/  HFMA2 R11, -RZ, RZ, 0, 5.9604644775390625e-08 ;  /* 0x00000001ff0b7431 */ /* 0x000fe400000001ff */
[----:B------:R-:W-:Y:S08]  /*0cf0*/  F2I.TRUNC.NTZ R0, R0 ;  /* 0x0000000000007305 */ /* 0x000ff0000020f100 */
[----:B------:R-:W1:Y:S02]  /*0d00*/  F2I.TRUNC.NTZ R7, R2 ;  /* 0x0000000200077305 */ /* 0x000e64000020f100 */
[----:B-1----:R-:W-:-:S04]  /*0d10*/  IMAD R7, R7, UR4, R0 ;  /* 0x0000000407077c24 */ /* 0x002fc8000f8e0200 */
[----:B0-----:R-:W-:-:S05]  /*0d20*/  IMAD.WIDE R8, R7, 0x4, R8 ;  /* 0x0000000407087825 */ /* 0x001fca00078e0208 */
[----:B------:R0:W-:Y:S02]  /*0d30*/  REDG.E.ADD.STRONG.GPU desc[UR8][R8.64], R11 ;  /* 0x0000000b0800798e */ /* 0x0001e4000c12e108 */
.L_x_7:
[----:B------:R-:W-:Y:S05]  /*0d40*/  BSYNC.RECONVERGENT B1 ;  /* 0x0000000000017941 */ /* 0x000fea0003800200 */
.L_x_5:
[----:B------:R-:W-:Y:S05]  /*0d50*/  @!P2 BRA `(.L_x_25) ;  /* 0xfffffff40034a947 */ /* 0x000fea000383ffff */
.L_x_4:
[----:B------:R-:W-:Y:S05]  /*0d60*/  BSYNC B2 ;  /* 0x0000000000027941 */ /* 0x000fea0003800000 */
.L_x_3:
[----:B------:R-:W1:Y:S01]  /*0d70*/  LDCU UR4, c[0x0][0x3a0] ;  /* 0x00007400ff0477ac */ /* 0x000e620008000800 */
[----:B------:R-:W-:-:S05]  /*0d80*/  VIADD R4, R4, 0x200 ;  /* 0x0000020004047836 */ /* 0x000fca0000000000 */
[----:B-1----:R-:W-:-:S13]  /*0d90*/  ISETP.GE.AND P0, PT, R4, UR4, PT ;  /* 0x0000000404007c0c */ /* 0x002fda000bf06270 */
[----:B------:R-:W-:Y:S05]  /*0da0*/  @!P0 BRA `(.L_x_26) ;  /* 0xfffffff4000c8947 */ /* 0x000fea000383ffff */
[----:B------:R-:W-:Y:S05]  /*0db0*/  EXIT ;  /* 0x000000000000794d */ /* 0x000fea0003800000 */
.L_x_2:
[-C--:B-1----:R-:W-:Y:S01]  /*0dc0*/  I2FP.F32.U32 R2, R5.reuse ;  /* 0x0000000500027245 */ /* 0x082fe20000201000 */
[----:B------:R-:W0:Y:S01]  /*0dd0*/  LDCU UR5, c[0x0][0x3a4] ;  /* 0x00007480ff0577ac */ /* 0x000e220008000800 */
[C---:B------:R-:W-:Y:S02]  /*0de0*/  IADD3 R0, PT, PT, R5.reuse, 0x200, RZ ;  /* 0x0000020005007810 */ /* 0x040fe40007ffe0ff */
[----:B------:R-:W-:Y:S01]  /*0df0*/  LOP3.LUT R14, RZ, R5, RZ, 0x33, !PT ;  /* 0x00000005ff0e7212 */ /* 0x000fe200078e33ff */
[----:B------:R-:W-:Y:S01]  /*0e00*/  FADD R7, R2, 0.5 ;  /* 0x3f00000002077421 */ /* 0x000fe20000000000 */
[----:B------:R-:W-:Y:S01]  /*0e10*/  LOP3.LUT R2, R5, 0x400, RZ, 0xfc, !PT ;  /* 0x0000040005027812 */ /* 0x000fe200078efcff */
[----:B------:R-:W1:Y:S01]  /*0e20*/  LDCU UR6, c[0x0][0x3a0] ;  /* 0x00007400ff0677ac */ /* 0x000e620008000800 */
[----:B------:R-:W-:Y:S01]  /*0e30*/  I2FP.F32.U32 R9, R0 ;  /* 0x0000000000097245 */ /* 0x000fe20000201000 */
[----:B------:R-:W-:Y:S01]  /*0e40*/  FMUL R8, R7, R6 ;  /* 0x0000000607087220 */ /* 0x000fe20000400000 */
[----:B------:R-:W-:Y:S01]  /*0e50*/  I2FP.F32.U32 R11, R2 ;  /* 0x00000002000b7245 */ /* 0x000fe20000201000 */
[----:B------:R-:W-:Y:S01]  /*0e60*/  IMAD.IADD R14, R14, 0x1, R15 ;  /* 0x000000010e0e7824 */ /* 0x000fe200078e020f */
[----:B------:R-:W-:Y:S01]  /*0e70*/  IADD3 R15, PT, PT, R5, 0x600, RZ ;  /* 0x00000600050f7810 */ /* 0x000fe20007ffe0ff */
[----:B------:R-:W-:Y:S01]  /*0e80*/  FADD R9, R9, 0.5 ;  /* 0x3f00000009097421 */ /* 0x000fe20000000000 */
[----:B------:R-:W-:Y:S01]  /*0e90*/  FMUL R7, R3, R8 ;  /* 0x0000000803077220 */ /* 0x000fe20000400000 */
[----:B------:R-:W-:Y:S01]  /*0ea0*/  FADD R11, R11, 0.5 ;  /* 0x3f0000000b0b7421 */ /* 0x000fe20000000000 */
[----:B------:R-:W-:Y:S01]  /*0eb0*/  FSETP.GEU.AND P0, PT, R8, 1, PT ;  /* 0x3f8000000800780b */ /* 0x000fe20003f0e000 */
[----:B------:R-:W-:-:S02]  /*0ec0*/  FMUL R10, R9, R6 ;  /* 0x00000006090a7220 */ /* 0x000fc40000400000 */
[----:B------:R-:W-:Y:S01]  /*0ed0*/  FMUL R16, R11, R6 ;  /* 0x000000060b107220 */ /* 0x000fe20000400000 */
[----:B------:R-:W2:Y:S01]  /*0ee0*/  F2I.TRUNC.NTZ R7, R7 ;  /* 0x0000000700077305 */ /* 0x000ea2000020f100 */
[C---:B------:R-:W-:Y:S01]  /*0ef0*/  FMUL R12, R3.reuse, R10 ;  /* 0x0000000a030c7220 */ /* 0x040fe20000400000 */
[----:B------:R-:W-:Y:S01]  /*0f00*/  FSETP.GT.AND P0, PT, R8, RZ, !P0 ;  /* 0x000000ff0800720b */ /* 0x000fe20004704000 */
[----:B------:R-:W-:Y:S01]  /*0f10*/  FMUL R13, R3, R16 ;  /* 0x00000010030d7220 */ /* 0x000fe20000400000 */
[----:B------:R-:W-:Y:S02]  /*0f20*/  FSETP.GEU.AND P2, PT, R16, 1, PT ;  /* 0x3f8000001000780b */ /* 0x000fe40003f4e000 */
[----:B------:R-:W-:Y:S02]  /*0f30*/  FSETP.GEU.AND P1, PT, R10, 1, PT ;  /* 0x3f8000000a00780b */ /* 0x000fe40003f2e000 */
[----:B------:R-:W3:Y:S01]  /*0f40*/  F2I.TRUNC.NTZ R12, R12 ;  /* 0x0000000c000c7305 */ /* 0x000ee2000020f100 */
[----:B------:R-:W-:-:S02]  /*0f50*/  FSETP.GT.AND P2, PT, R16, RZ, !P2 ;  /* 0x000000ff1000720b */ /* 0x000fc40005744000 */
[----:B------:R-:W-:Y:S02]  /*0f60*/  P2R R17, PR, RZ, 0x1 ;  /* 0x00000001ff117803 */ /* 0x000fe40000000000 */
[----:B------:R-:W-:Y:S02]  /*0f70*/  FSETP.GT.AND P1, PT, R10, RZ, !P1 ;  /* 0x000000ff0a00720b */ /* 0x000fe40004f24000 */
[----:B------:R-:W-:Y:S01]  /*0f80*/  LOP3.LUT R16, R14, 0x600, RZ, 0xc0, !PT ;  /* 0x000006000e107812 */ /* 0x000fe200078ec0ff */
[----:B012---:R-:W4:Y:S10]  /*0f90*/  F2I.TRUNC.NTZ R13, R13 ;  /* 0x0000000d000d7305 */ /* 0x007f34000020f100 */
.L_x_44:
[----:B0-----:R-:W0:Y:S01]  /*0fa0*/  LDCU UR4, c[0x0][0x3a0] ;  /* 0x00007400ff0477ac */ /* 0x001e220008000800 */
[----:B------:R-:W-:Y:S01]  /*0fb0*/  BSSY.RECONVERGENT B0, `(.L_x_27) ;  /* 0x0000083000007945 */ /* 0x000fe20003800200 */
[----:B0-----:R-:W-:-:S05]  /*0fc0*/  IMAD.U32 R10, RZ, RZ, UR4 ;  /* 0x00000004ff0a7e24 */ /* 0x001fca000f8e00ff */
[----:B------:R-:W-:-:S13]  /*0fd0*/  ISETP.GE.U32.AND P0, PT, R5, R10, PT ;  /* 0x0000000a0500720c */ /* 0x000fda0003f06070 */
[----:B-12---:R-:W-:Y:S05]  /*0fe0*/  @P0 BRA `(.L_x_28) ;  /* 0x0000000400fc0947 */ /* 0x006fea0003800000 */
[----:B------:R-:W-:Y:S01]  /*0ff0*/  ISETP.NE.AND P0, PT, R16, 0x600, PT ;  /* 0x000006001000780c */ /* 0x000fe20003f05270 */
[----:B------:R-:W-:Y:S01]  /*1000*/  BSSY.RECONVERGENT B1, `(.L_x_29) ;  /* 0x0000033000017945 */ /* 0x000fe20003800200 */
[----:B------:R-:W-:Y:S02]  /*1010*/  I2FP.F32.U32 R8, R4 ;  /* 0x0000000400087245 */ /* 0x000fe40000201000 */
[----:B------:R-:W-:-:S03]  /*1020*/  MOV R19, R5 ;  /* 0x0000000500137202 */ /* 0x000fc60000000f00 */
[----:B------:R-:W-:-:S04]  /*1030*/  FADD R9, R8, 0.5 ;  /* 0x3f00000008097421 */ /* 0x000fc80000000000 */
[----:B------:R-:W-:Y:S02]  /*1040*/  FMUL R18, R9, R6 ;  /* 0x0000000609127220 */ /* 0x000fe40000400000 */
[----:B------:R-:W-:Y:S05]  /*1050*/  @!P0 BRA `(.L_x_30) ;  /* 0x0000000000b48947 */ /* 0x000fea0003800000 */
[C---:B------:R-:W-:Y:S01]  /*1060*/  FSETP.GEU.AND P0, PT, R18.reuse, 1, PT ;  /* 0x3f8000001200780b */ /* 0x040fe20003f0e000 */
[----:B------:R-:W-:Y:S01]  /*1070*/  BSSY.RECONVERGENT B2, `(.L_x_31) ;  /* 0x000000e000027945 */ /* 0x000fe20003800200 */
[----:B------:R-:W-:Y:S02]  /*1080*/  ISETP.NE.AND P3, PT, R17, RZ, PT ;  /* 0x000000ff1100720c */ /* 0x000fe40003f65270 */
[----:B------:R-:W-:Y:S02]  /*1090*/  FSETP.GT.AND P0, PT, R18, RZ, !P0 ;  /* 0x000000ff1200720b */ /* 0x000fe40004704000 */
[----:B------:R-:W-:Y:S02]  /*10a0*/  ISETP.NE.AND P4, PT, R16, RZ, PT ;  /* 0x000000ff1000720c */ /* 0x000fe40003f85270 */
[----:B------:R-:W-:-:S13]  /*10b0*/  PLOP3.LUT P3, PT, P3, P0, PT, 0x80, 0x8 ;  /* 0x000000000008781c */ /* 0x000fda0001f61070 */
[----:B------:R-:W-:Y:S05]  /*10c0*/  @!P3 BRA `(.L_x_32) ;  /* 0x000000000020b947 */ /* 0x000fea0003800000 */
[----:B------:R-:W0:Y:S01]  /*10d0*/  LDC.64 R8, c[0x0][0x380] ;  /* 0x0000e000ff087b82 */ /* 0x000e220000000a00 */
[----:B------:R-:W-:Y:S01]  /*10e0*/  FMUL R11, R3, R18 ;  /* 0x00000012030b7220 */ /* 0x000fe20000400000 */
[----:B------:R-:W1:Y:S01]  /*10f0*/  LDCU UR4, c[0x0][0x3a4] ;  /* 0x00007480ff0477ac */ /* 0x000e620008000800 */
[----:B------:R-:W-:Y:S02]  /*1100*/  IMAD.MOV.U32 R21, RZ, RZ, 0x1 ;  /* 0x00000001ff157424 */ /* 0x000fe400078e00ff */
[----:B------:R-:W1:Y:S02]  /*1110*/  F2I.TRUNC.NTZ R20, R11 ;  /* 0x0000000b00147305 */ /* 0x000e64000020f100 */
[----:B-1----:R-:W-:-:S04]  /*1120*/  IMAD R19, R20, UR4, R7 ;  /* 0x0000000414137c24 */ /* 0x002fc8000f8e0207 */
[----:B0-----:R-:W-:-:S05]  /*1130*/  IMAD.WIDE R8, R19, 0x4, R8 ;  /* 0x0000000413087825 */ /* 0x001fca00078e0208 */
[----:B------:R0:W-:Y:S02]  /*1140*/  REDG.E.ADD.STRONG.GPU desc[UR8][R8.64], R21 ;  /* 0x000000150800798e */ /* 0x0001e4000c12e108 */
.L_x_32:
[----:B------:R-:W-:Y:S05]  /*1150*/  BSYNC.RECONVERGENT B2 ;  /* 0x0000000000027941 */ /* 0x000fea0003800200 */
.L_x_31:
[----:B------:R-:W-:Y:S01]  /*1160*/  MOV R19, R0 ;  /* 0x0000000000137202 */ /* 0x000fe20000000f00 */
[----:B------:R-:W-:Y:S06]  /*1170*/  @!P4 BRA `(.L_x_30) ;  /* 0x00000000006cc947 */ /* 0x000fec0003800000 */
[----:B------:R-:W-:Y:S01]  /*1180*/  PLOP3.LUT P3, PT, P1, P0, PT, 0x80, 0x8 ;  /* 0x000000000008781c */ /* 0x000fe20000f61070 */
[----:B------:R-:W-:Y:S01]  /*1190*/  BSSY.RECONVERGENT B2, `(.L_x_33) ;  /* 0x000000b000027945 */ /* 0x000fe20003800200 */
[----:B------:R-:W-:-:S11]  /*11a0*/  ISETP.NE.AND P4, PT, R16, 0x200, PT ;  /* 0x000002001000780c */ /* 0x000fd60003f85270 */
[----:B------:R-:W-:Y:S05]  /*11b0*/  @!P3 BRA `(.L_x_34) ;  /* 0x000000000020b947 */ /* 0x000fea0003800000 */
[----:B0-----:R-:W0:Y:S01]  /*11c0*/  LDC.64 R8, c[0x0][0x380] ;  /* 0x0000e000ff087b82 */ /* 0x001e220000000a00 */
[----:B------:R-:W-:Y:S01]  /*11d0*/  FMUL R19, R3, R18 ;  /* 0x0000001203137220 */ /* 0x000fe20000400000 */
[----:B------:R-:W3:Y:S01]  /*11e0*/  LDCU UR4, c[0x0][0x3a4] ;  /* 0x00007480ff0477ac */ /* 0x000ee20008000800 */
[----:B------:R-:W-:Y:S02]  /*11f0*/  IMAD.MOV.U32 R21, RZ, RZ, 0x1 ;  /* 0x00000001ff157424 */ /* 0x000fe400078e00ff */
[----:B------:R-:W3:Y:S02]  /*1200*/  F2I.TRUNC.NTZ R11, R19 ;  /* 0x00000013000b7305 */ /* 0x000ee4000020f100 */
[----:B---3--:R-:W-:-:S04]  /*1210*/  IMAD R11, R11, UR4, R12 ;  /* 0x000000040b0b7c24 */ /* 0x008fc8000f8e020c */
[----:B0-----:R-:W-:-:S05]  /*1220*/  IMAD.WIDE R8, R11, 0x4, R8 ;  /* 0x000000040b087825 */ /* 0x001fca00078e0208 */
[----:B------:R1:W-:Y:S02]  /*1230*/  REDG.E.ADD.STRONG.GPU desc[UR8][R8.64], R21 ;  /* 0x000000150800798e */ /* 0x0003e4000c12e108 */
.L_x_34:
[----:B------:R-:W-:Y:S05]  /*1240*/  BSYNC.RECONVERGENT B2 ;  /* 0x0000000000027941 */ /* 0x000fea0003800200 */
.L_x_33:
[----:B------:R-:W-:Y:S01]  /*1250*/  MOV R19, R2 ;  /* 0x0000000200137202 */ /* 0x000fe20000000f00 */
[----:B------:R-:W-:Y:S06]  /*1260*/  @!P4 BRA `(.L_x_30) ;  /* 0x000000000030c947 */ /* 0x000fec0003800000 */
[----:B------:R-:W-:Y:S01]  /*1270*/  PLOP3.LUT P0, PT, P2, P0, PT, 0x80, 0x8 ;  /* 0x000000000008781c */ /* 0x000fe20001701070 */
[----:B------:R-:W-:-:S12]  /*1280*/  IMAD.MOV.U32 R19, RZ, RZ, R15 ;  /* 0x000000ffff137224 */ /* 0x000fd800078e000f */
[----:B------:R-:W-:Y:S05]  /*1290*/  @!P0 BRA `(.L_x_30) ;  /* 0x0000000000248947 */ /* 0x000fea0003800000 */
[----:B------:R-:W-:Y:S01]  /*12a0*/  FMUL R20, R3, R18 ;  /* 0x0000001203147220 */ /* 0x000fe20000400000 */
[----:B01----:R-:W0:Y:S01]  /*12b0*/  LDC.64 R8, c[0x0][0x380] ;  /* 0x0000e000ff087b82 */ /* 0x003e220000000a00 */
[----:B------:R-:W4:Y:S01]  /*12c0*/  LDCU UR4, c[0x0][0x3a4] ;  /* 0x00007480ff0477ac */ /* 0x000f220008000800 */
[----:B------:R-:W-:-:S03]  /*12d0*/  HFMA2 R21, -RZ, RZ, 0, 5.9604644775390625e-08 ;  /* 0x00000001ff157431 */ /* 0x000fc600000001ff */
[----:B------:R-:W4:Y:S02]  /*12e0*/  F2I.TRUNC.NTZ R20, R20 ;  /* 0x0000001400147305 */ /* 0x000f24000020f100 */
[----:B----4-:R-:W-:-:S04]  /*12f0*/  IMAD R11, R20, UR4, R13 ;  /* 0x00000004140b7c24 */ /* 0x010fc8000f8e020d */
[----:B0-----:R-:W-:-:S05]  /*1300*/  IMAD.WIDE R8, R11, 0x4, R8 ;  /* 0x000000040b087825 */ /* 0x001fca00078e0208 */
[----:B------:R2:W-:Y:S01]  /*1310*/  REDG.E.ADD.STRONG.GPU desc[UR8][R8.64], R21 ;  /* 0x000000150800798e */ /* 0x0005e2000c12e108 */
[----:B------:R-:W-:-:S07]  /*1320*/  IMAD.MOV.U32 R19, RZ, RZ, R15 ;  /* 0x000000ffff137224 */ /* 0x000fce00078e000f */
.L_x_30:
[----:B------:R-:W-:Y:S05]  /*1330*/  BSYNC.RECONVERGENT B1 ;  /* 0x0000000000017941 */ /* 0x000fea0003800200 */
.L_x_29:
[----:B------:R-:W-:-:S13]  /*1340*/  ISETP.GE.U32.AND P0, PT, R14, 0x600, PT ;  /* 0x000006000e00780c */ /* 0x000fda0003f06070 */
[----:B------:R-:W-:Y:S05]  /*1350*/  @!P0 BRA `(.L_x_28) ;  /* 0x0000000400208947 */ /* 0x000fea0003800000 */
[----:B012---:R-:W0:Y:S01]  /*1360*/  LDC.64 R8, c[0x0][0x380] ;  /* 0x0000e000ff087b82 */ /* 0x007e220000000a00 */
[----:B------:R-:W-:Y:S01]  /*1370*/  FMUL R20, R3, R18 ;  /* 0x0000001203147220 */ /* 0x000fe20000400000 */
[----:B------:R-:W-:-:S04]  /*1380*/  FSETP.GEU.AND P3, PT, R18, 1, PT ;  /* 0x3f8000001200780b */ /* 0x000fc80003f6e000 */
[----:B------:R-:W-:Y:S01]  /*1390*/  FSETP.GT.AND P3, PT, R18, RZ, !P3 ;  /* 0x000000ff1200720b */ /* 0x000fe20005f64000 */
[----:B------:R-:W1:-:S12]  /*13a0*/  F2I.TRUNC.NTZ R20, R20 ;  /* 0x0000001400147305 */ /* 0x000e58000020f100 */
.L_x_43:
[----:B------:R-:W-:Y:S01]  /*13b0*/  I2FP.F32.U32 R10, R19 ;  /* 0x00000013000a7245 */ /* 0x000fe20000201000 */
[C---:B------:R-:W-:Y:S01]  /*13c0*/  VIADD R21, R19.reuse, 0x400 ;  /* 0x0000040013157836 */ /* 0x040fe20000000000 */
[C---:B------:R-:W-:Y:S01]  /*13d0*/  IADD3 R11, PT, PT, R19.reuse, 0x200, RZ ;  /* 0x00000200130b7810 */ /* 0x040fe20007ffe0ff */
[----:B------:R-:W-:Y:S01]  /*13e0*/  BSSY.RECONVERGENT B1, `(.L_x_35) ;  /* 0x0000020000017945 */ /* 0x000fe20003800200 */
[----:B------:R-:W-:Y:S02]  /*13f0*/  IADD3 R23, PT, PT, R19, 0x600, RZ ;  /* 0x0000060013177810 */ /* 0x000fe40007ffe0ff */
[----:B------:R-:W-:Y:S01]  /*1400*/  I2FP.F32.U32 R18, R11 ;  /* 0x0000000b00127245 */ /* 0x000fe20000201000 */
[----:B------:R-:W-:Y:S01]  /*1410*/  FADD R11, R10, 0.5 ;  /* 0x3f0000000a0b7421 */ /* 0x000fe20000000000 */
[----:B------:R-:W-:Y:S02]  /*1420*/  I2FP.F32.U32 R22, R21 ;  /* 0x0000001500167245 */ /* 0x000fe40000201000 */
[----:B------:R-:W-:Y:S01]  /*1430*/  I2FP.F32.U32 R10, R23 ;  /* 0x00000017000a7245 */ /* 0x000fe20000201000 */
[----:B------:R-:W-:Y:S01]  /*1440*/  FMUL R24, R11, R6 ;  /* 0x000000060b187220 */ /* 0x000fe20000400000 */
[----:B------:R-:W-:Y:S01]  /*1450*/  FADD R21, R18, 0.5 ;  /* 0x3f00000012157421 */ /* 0x000fe20000000000 */
[----:B------:R-:W-:-:S02]  /*1460*/  FADD R23, R22, 0.5 ;  /* 0x3f00000016177421 */ /* 0x000fc40000000000 */
[----:B------:R-:W-:Y:S01]  /*1470*/  FADD R11, R10, 0.5 ;  /* 0x3f0000000a0b7421 */ /* 0x000fe20000000000 */
[C---:B------:R-:W-:Y:S01]  /*1480*/  FSETP.GEU.AND P6, PT, R24.reuse, 1, PT ;  /* 0x3f8000001800780b */ /* 0x040fe20003fce000 */
[-C--:B------:R-:W-:Y:S01]  /*1490*/  FMUL R26, R21, R6.reuse ;  /* 0x00000006151a7220 */ /* 0x080fe20000400000 */
[-C--:B------:R-:W-:Y:S01]  /*14a0*/  FMUL R22, R23, R6.reuse ;  /* 0x0000000617167220 */ /* 0x080fe20000400000 */
[----:B------:R-:W-:Y:S01]  /*14b0*/  FMUL R18, R11, R6 ;  /* 0x000000060b127220 */ /* 0x000fe20000400000 */
[----:B------:R-:W-:Y:S02]  /*14c0*/  FSETP.GT.AND P6, PT, R24, RZ, !P6 ;  /* 0x000000ff1800720b */ /* 0x000fe400077c4000 */
[----:B------:R-:W-:Y:S02]  /*14d0*/  FSETP.GEU.AND P5, PT, R26, 1, PT ;  /* 0x3f8000001a00780b */ /* 0x000fe40003fae000 */
[----:B------:R-:W-:Y:S02]  /*14e0*/  PLOP3.LUT P6, PT, P6, P3, PT, 0x80, 0x8 ;  /* 0x000000000008781c */ /* 0x000fe400037c7070 */
[----:B------:R-:W-:-:S02]  /*14f0*/  FSETP.GEU.AND P4, PT, R22, 1, PT ;  /* 0x3f8000001600780b */ /* 0x000fc40003f8e000 */
[----:B------:R-:W-:Y:S02]  /*1500*/  FSETP.GEU.AND P0, PT, R18, 1, PT ;  /* 0x3f8000001200780b */ /* 0x000fe40003f0e000 */
[----:B------:R-:W-:Y:S02]  /*1510*/  FSETP.GT.AND P5, PT, R26, RZ, !P5 ;  /* 0x000000ff1a00720b */ /* 0x000fe40006fa4000 */
[----:B------:R-:W-:Y:S02]  /*1520*/  FSETP.GT.AND P4, PT, R22, RZ, !P4 ;  /* 0x000000ff1600720b */ /* 0x000fe40006784000 */
[----:B------:R-:W-:Y:S02]  /*1530*/  FSETP.GT.AND P0, PT, R18, RZ, !P0 ;  /* 0x000000ff1200720b */ /* 0x000fe40004704000 */
[----:B------:R-:W-:Y:S02]  /*1540*/  PLOP3.LUT P5, PT, P5, P3, PT, 0x80, 0x8 ;  /* 0x000000000008781c */ /* 0x000fe40002fa7070 */
[----:B------:R-:W-:-:S02]  /*1550*/  PLOP3.LUT P4, PT, P4, P3, PT, 0x80, 0x8 ;  /* 0x000000000008781c */ /* 0x000fc40002787070 */
[----:B------:R-:W-:Y:S01]  /*1560*/  PLOP3.LUT P0, PT, P0, P3, PT, 0x80, 0x8 ;  /* 0x000000000008781c */ /* 0x000fe20000707070 */
[----:B------:R-:W-:-:S12]  /*1570*/  @!P6 BRA `(.L_x_36) ;  /* 0x000000000018e947 */ /* 0x000fd80003800000 */
[----:B------:R-:W-:Y:S01]  /*1580*/  FMUL R21, R3, R24 ;  /* 0x0000001803157220 */ /* 0x000fe20000400000 */
[----:B------:R-:W-:-:S05]  /*1590*/  IMAD.MOV.U32 R23, RZ, RZ, 0x1 ;  /* 0x00000001ff177424 */ /* 0x000fca00078e00ff */
[----:B------:R-:W1:Y:S02]  /*15a0*/  F2I.TRUNC.NTZ R21, R21 ;  /* 0x0000001500157305 */ /* 0x000e64000020f100 */
[----:B-1----:R-:W-:-:S04]  /*15b0*/  IMAD R11, R20, UR5, R21 ;  /* 0x00000005140b7c24 */ /* 0x002fc8000f8e0215 */
[----:B0-----:R-:W-:-:S05]  /*15c0*/  IMAD.WIDE R10, R11, 0x4, R8 ;  /* 0x000000040b0a7825 */ /* 0x001fca00078e0208 */
[----:B------:R2:W-:Y:S02]  /*15d0*/  REDG.E.ADD.STRONG.GPU desc[UR8][R10.64], R23 ;  /* 0x000000170a00798e */ /* 0x0005e4000c12e108 */
.L_x_36:
[----:B------:R-:W-:Y:S05]  /*15e0*/  BSYNC.RECONVERGENT B1 ;  /* 0x0000000000017941 */ /* 0x000fea0003800200 */
.L_x_35:
[----:B------:R-:W-:Y:S04]  /*15f0*/  BSSY.RECONVERGENT B1, `(.L_x_37) ;  /* 0x0000008000017945 */ /* 0x000fe80003800200 */
[----:B------:R-:W-:Y:S05]  /*1600*/  @!P5 BRA `(.L_x_38) ;  /* 0x000000000018d947 */ /* 0x000fea0003800000 */
[----:B------:R-:W-:Y:S01]  /*1610*/  FMUL R21, R3, R26 ;  /* 0x0000001a03157220 */ /* 0x000fe20000400000 */
[----:B--2---:R-:W-:-:S05]  /*1620*/  MOV R23, 0x1 ;  /* 0x0000000100177802 */ /* 0x004fca0000000f00 */
[----:B------:R-:W1:Y:S02]  /*1630*/  F2I.TRUNC.NTZ R21, R21 ;  /* 0x0000001500157305 */ /* 0x000e64000020f100 */
[----:B-1----:R-:W-:-:S04]  /*1640*/  IMAD R11, R20, UR5, R21 ;  /* 0x00000005140b7c24 */ /* 0x002fc8000f8e0215 */
[----:B0-----:R-:W-:-:S05]  /*1650*/  IMAD.WIDE R10, R11, 0x4, R8 ;  /* 0x000000040b0a7825 */ /* 0x001fca00078e0208 */
[----:B------:R0:W-:Y:S02]  /*1660*/  REDG.E.ADD.STRONG.GPU desc[UR8][R10.64], R23 ;  /* 0x000000170a00798e */ /* 0x0001e4000c12e108 */
.L_x_38:
[----:B------:R-:W-:Y:S05]  /*1670*/  BSYNC.RECONVERGENT B1 ;  /* 0x0000000000017941 */ /* 0x000fea0003800200 */
.L_x_37:
[----:B------:R-:W-:Y:S04]  /*1680*/  BSSY.RECONVERGENT B1, `(.L_x_39) ;  /* 0x0000008000017945 */ /* 0x000fe80003800200 */
[----:B------:R-:W-:Y:S05]  /*1690*/  @!P4 BRA `(.L_x_40) ;  /* 0x000000000018c947 */ /* 0x000fea0003800000 */
[----:B------:R-:W-:Y:S01]  /*16a0*/  FMUL R22, R3, R22 ;  /* 0x0000001603167220 */ /* 0x000fe20000400000 */
[----:B------:R-:W-:-:S03]  /*16b0*/  IMAD.MOV.U32 R21, RZ, RZ, 0x1 ;  /* 0x00000001ff157424 */ /* 0x000fc600078e00ff */
[----:B0-2---:R-:W1:Y:S02]  /*16c0*/  F2I.TRUNC.NTZ R11, R22 ;  /* 0x00000016000b7305 */ /* 0x005e64000020f100 */
[----:B-1----:R-:W-:-:S04]  /*16d0*/  IMAD R11, R20, UR5, R11 ;  /* 0x00000005140b7c24 */ /* 0x002fc8000f8e020b */
[----:B------:R-:W-:-:S05]  /*16e0*/  IMAD.WIDE R10, R11, 0x4, R8 ;  /* 0x000000040b0a7825 */ /* 0x000fca00078e0208 */
[----:B------:R0:W-:Y:S02]  /*16f0*/  REDG.E.ADD.STRONG.GPU desc[UR8][R10.64], R21 ;  /* 0x000000150a00798e */ /* 0x0001e4000c12e108 */
.L_x_40:
[----:B------:R-:W-:Y:S05]  /*1700*/  BSYNC.RECONVERGENT B1 ;  /* 0x0000000000017941 */ /* 0x000fea0003800200 */
.L_x_39:
[----:B------:R-:W-:Y:S04]  /*1710*/  BSSY.RECONVERGENT B1, `(.L_x_41) ;  /* 0x0000008000017945 */ /* 0x000fe80003800200 */
[----:B------:R-:W-:Y:S05]  /*1720*/  @!P0 BRA `(.L_x_42) ;  /* 0x0000000000188947 */ /* 0x000fea0003800000 */
[----:B------:R-:W-:Y:S01]  /*1730*/  FMUL R18, R3, R18 ;  /* 0x0000001203127220 */ /* 0x000fe20000400000 */
[----:B0-----:R-:W-:-:S03]  /*1740*/  HFMA2 R21, -RZ, RZ, 0, 5.9604644775390625e-08 ;  /* 0x00000001ff157431 */ /* 0x001fc600000001ff */
[----:B--2---:R-:W1:Y:S02]  /*1750*/  F2I.TRUNC.NTZ R11, R18 ;  /* 0x00000012000b7305 */ /* 0x004e64000020f100 */
[----:B-1----:R-:W-:-:S04]  /*1760*/  IMAD R11, R20, UR5, R11 ;  /* 0x00000005140b7c24 */ /* 0x002fc8000f8e020b */
[----:B------:R-:W-:-:S05]  /*1770*/  IMAD.WIDE R10, R11, 0x4, R8 ;  /* 0x000000040b0a7825 */ /* 0x000fca00078e0208 */
[----:B------:R0:W-:Y:S02]  /*1780*/  REDG.E.ADD.STRONG.GPU desc[UR8][R10.64], R21 ;  /* 0x000000150a00798e */ /* 0x0001e4000c12e108 */
.L_x_42:
[----:B------:R-:W-:Y:S05]  /*1790*/  BSYNC.RECONVERGENT B1 ;  /* 0x0000000000017941 */ /* 0x000fea0003800200 */
.L_x_41:
[----:B------:R-:W-:Y:S01]  /*17a0*/  VIADD R19, R19, 0x800 ;  /* 0x0000080013137836 */ /* 0x000fe20000000000 */
[----:B0-2---:R-:W-:-:S04]  /*17b0*/  MOV R10, UR6 ;  /* 0x00000006000a7c02 */ /* 0x005fc80008000f00 */
[----:B------:R-:W-:-:S13]  /*17c0*/  ISETP.GE.AND P0, PT, R19, R10, PT ;  /* 0x0000000a1300720c */ /* 0x000fda0003f06270 */
[----:B------:R-:W-:Y:S05]  /*17d0*/  @!P0 BRA `(.L_x_43) ;  /* 0xfffffff800f48947 */ /* 0x000fea000383ffff */
.L_x_28:
[----:B------:R-:W-:Y:S05]  /*17e0*/  BSYNC.RECONVERGENT B0 ;  /* 0x0000000000007941 */ /* 0x000fea0003800200 */
.L_x_27:
[----:B------:R-:W-:-:S05]  /*17f0*/  VIADD R4, R4, 0x200 ;  /* 0x0000020004047836 */ /* 0x000fca0000000000 */
[----:B------:R-:W-:-:S13]  /*1800*/  ISETP.GE.AND P0, PT, R4, R10, PT ;  /* 0x0000000a0400720c */ /* 0x000fda0003f06270 */
[----:B------:R-:W-:Y:S05]  /*1810*/  @!P0 BRA `(.L_x_44) ;  /* 0xfffffff400e08947 */ /* 0x000fea000383ffff */
[----:B------:R-:W-:Y:S05]  /*1820*/  EXIT ;  /* 0x000000000000794d */ /* 0x000fea0003800000 */
        .weak           $__internal_0_$__cuda_sm20_rcp_rn_f32_slowpath
        .type           $__internal_0_$__cuda_sm20_rcp_rn_f32_slowpath,@function
        .size           $__internal_0_$__cuda_sm20_rcp_rn_f32_slowpath,($__internal_1_$__cuda_sm20_sqrt_rn_f32_slowpath - $__internal_0_$__cuda_sm20_rcp_rn_f32_slowpath)
$__internal_0_$__cuda_sm20_rcp_rn_f32_slowpath:
[----:B------:R-:W-:Y:S01]  /*1830*/  SHF.L.U32 R2, R0, 0x1, RZ ;  /* 0x0000000100027819 */ /* 0x000fe200000006ff */
[----:B------:R-:W-:Y:S03]  /*1840*/  BSSY.RECONVERGENT B6, `(.L_x_45) ;  /* 0x0000030000067945 */ /* 0x000fe60003800200 */
[----:B------:R-:W-:-:S04]  /*1850*/  SHF.R.U32.HI R2, RZ, 0x18, R2 ;  /* 0x00000018ff027819 */ /* 0x000fc80000011602 */
[----:B------:R-:W-:-:S13]  /*1860*/  ISETP.NE.U32.AND P0, PT, R2, RZ, PT ;  /* 0x000000ff0200720c */ /* 0x000fda0003f05070 */
[----:B------:R-:W-:Y:S05]  /*1870*/  @P0 BRA `(.L_x_46) ;  /* 0x0000000000280947 */ /* 0x000fea0003800000 */
[----:B------:R-:W-:-:S05]  /*1880*/  IMAD.SHL.U32 R2, R0, 0x2, RZ ;  /* 0x0000000200027824 */ /* 0x000fca00078e00ff */
[----:B------:R-:W-:-:S13]  /*1890*/  ISETP.NE.AND P0, PT, R2, RZ, PT ;  /* 0x000000ff0200720c */ /* 0x000fda0003f05270 */
[----:B------:R-:W-:Y:S01]  /*18a0*/  @P0 FFMA R24, R0, 1.84467440737095516160e+19, RZ ;  /* 0x5f80000000180823 */ /* 0x000fe200000000ff */
[----:B------:R-:W-:Y:S08]  /*18b0*/  @!P0 MUFU.RCP R11, R0 ;  /* 0x00000000000b8308 */ /* 0x000ff00000001000 */
[----:B------:R-:W0:Y:S02]  /*18c0*/  @P0 MUFU.RCP R27, R24 ;  /* 0x00000018001b0308 */ /* 0x000e240000001000 */
[----:B0-----:R-:W-:-:S04]  /*18d0*/  @P0 FFMA R2, R24, R27, -1 ;  /* 0xbf80000018020423 */ /* 0x001fc8000000001b */
[----:B------:R-:W-:-:S04]  /*18e0*/  @P0 FADD.FTZ R2, -R2, -RZ ;  /* 0x800000ff02020221 */ /* 0x000fc80000010100 */
[----:B------:R-:W-:-:S04]  /*18f0*/  @P0 FFMA R2, R27, R2, R27 ;  /* 0x000000021b020223 */ /* 0x000fc8000000001b */
[----:B------:R-:W-:Y:S01]  /*1900*/  @P0 FFMA R11, R2, 1.84467440737095516160e+19, RZ ;  /* 0x5f800000020b0823 */ /* 0x000fe200000000ff */
[----:B------:R-:W-:Y:S06]  /*1910*/  BRA `(.L_x_47) ;  /* 0x0000000000887947 */ /* 0x000fec0003800000 */
.L_x_46:
[----:B------:R-:W-:-:S04]  /*1920*/  IADD3 R11, PT, PT, R2, -0xfd, RZ ;  /* 0xffffff03020b7810 */ /* 0x000fc80007ffe0ff */
[----:B------:R-:W-:-:S13]  /*1930*/  ISETP.GT.U32.AND P0, PT, R11, 0x1, PT ;  /* 0x000000010b00780c */ /* 0x000fda0003f04070 */
[----:B------:R-:W-:Y:S05]  /*1940*/  @P0 BRA `(.L_x_48) ;  /* 0x0000000000780947 */ /* 0x000fea0003800000 */
[----:B------:R-:W-:-:S04]  /*1950*/  LOP3.LUT R24, R0, 0x7fffff, RZ, 0xc0, !PT ;  /* 0x007fffff00187812 */ /* 0x000fc800078ec0ff */
[----:B------:R-:W-:-:S04]  /*1960*/  LOP3.LUT R26, R24, 0x3f800000, RZ, 0xfc, !PT ;  /* 0x3f800000181a7812 */ /* 0x000fc800078efcff */
[----:B------:R-:W0:Y:S02]  /*1970*/  MUFU.RCP R27, R26 ;  /* 0x0000001a001b7308 */ /* 0x000e240000001000 */
[----:B0-----:R-:W-:-:S04]  /*1980*/  FFMA R24, R26, R27, -1 ;  /* 0xbf8000001a187423 */ /* 0x001fc8000000001b */
[----:B------:R-:W-:-:S04]  /*1990*/  FADD.FTZ R24, -R24, -RZ ;  /* 0x800000ff18187221 */ /* 0x000fc80000010100 */
[CCC-:B------:R-:W-:Y:S01]  /*19a0*/  FFMA.RM R28, R27.reuse, R24.reuse, R27.reuse ;  /* 0x000000181b1c7223 */ /* 0x1c0fe2000000401b */
[----:B------:R-:W-:-:S04]  /*19b0*/  FFMA.RP R27, R27, R24, R27 ;  /* 0x000000181b1b7223 */ /* 0x000fc8000000801b */
[C---:B------:R-:W-:Y:S02]  /*19c0*/  LOP3.LUT R24, R28.reuse, 0x7fffff, RZ, 0xc0, !PT ;  /* 0x007fffff1c187812 */ /* 0x040fe400078ec0ff */
[----:B------:R-:W-:Y:S01]  /*19d0*/  FSETP.NEU.FTZ.AND P0, PT, R28, R27, PT ;  /* 0x0000001b1c00720b */ /* 0x000fe20003f1d000 */
[----:B------:R-:W-:Y:S01]  /*19e0*/  IMAD.MOV.U32 R27, RZ, RZ, 0x3 ;  /* 0x00000003ff1b7424 */ /* 0x000fe200078e00ff */
[----:B------:R-:W-:Y:S02]  /*19f0*/  LOP3.LUT R24, R24, 0x800000, RZ, 0xfc, !PT ;  /* 0x0080000018187812 */ /* 0x000fe400078efcff */
[----:B------:R-:W-:Y:S02]  /*1a00*/  SEL R26, RZ, 0xffffffff, !P0 ;  /* 0xffffffffff1a7807 */ /* 0x000fe40004000000 */
[----:B------:R-:W-:Y:S02]  /*1a10*/  SHF.L.U32 R27, R27, R11, RZ ;  /* 0x0000000b1b1b7219 */ /* 0x000fe400000006ff */
[----:B------:R-:W-:-:S02]  /*1a20*/  IADD3 R26, PT, PT, -R26, RZ, RZ ;  /* 0x000000ff1a1a7210 */ /* 0x000fc40007ffe1ff */
[----:B------:R-:W-:Y:S02]  /*1a30*/  LOP3.LUT R28, R27, R24, RZ, 0xc0, !PT ;  /* 0x000000181b1c7212 */ /* 0x000fe400078ec0ff */
[-C--:B------:R-:W-:Y:S02]  /*1a40*/  LOP3.LUT P1, RZ, R26, R11.reuse, R24, 0xf8, !PT ;  /* 0x0000000b1aff7212 */ /* 0x080fe4000782f818 */
[----:B------:R-:W-:-:S04]  /*1a50*/  SHF.R.U32.HI R28, RZ, R11, R28 ;  /* 0x0000000bff1c7219 */ /* 0x000fc8000001161c */
[C---:B------:R-:W-:Y:S02]  /*1a60*/  LOP3.LUT P0, RZ, R28.reuse, 0x1, RZ, 0xc0, !PT ;  /* 0x000000011cff7812 */ /* 0x040fe4000780c0ff */
[----:B------:R-:W-:-:S04]  /*1a70*/  LOP3.LUT P3, RZ, R28, 0x2, RZ, 0xc0, !PT ;  /* 0x000000021cff7812 */ /* 0x000fc8000786c0ff */
[----:B------:R-:W-:Y:S02]  /*1a80*/  PLOP3.LUT P0, PT, P0, P1, P3, 0xe0, 0x0 ;  /* 0x000000000000781c */ /* 0x000fe40000703c30 */
[----:B------:R-:W-:Y:S02]  /*1a90*/  LOP3.LUT P1, RZ, R0, 0x7fffff, RZ, 0xc0, !PT ;  /* 0x007fffff00ff7812 */ /* 0x000fe4000782c0ff */
[----:B------:R-:W-:-:S05]  /*1aa0*/  SEL R11, RZ, 0x1, !P0 ;  /* 0x00000001ff0b7807 */ /* 0x000fca0004000000 */
[----:B------:R-:W-:-:S05]  /*1ab0*/  IMAD.MOV R11, RZ, RZ, -R11 ;  /* 0x000000ffff0b7224 */ /* 0x000fca00078e0a0b */
[----:B------:R-:W-:Y:S02]  /*1ac0*/  ISETP.GE.AND P0, PT, R11, RZ, PT ;  /* 0x000000ff0b00720c */ /* 0x000fe40003f06270 */
[----:B------:R-:W-:-:S04]  /*1ad0*/  IADD3 R11, PT, PT, R2, -0xfc, RZ ;  /* 0xffffff04020b7810 */ /* 0x000fc80007ffe0ff */
[----:B------:R-:W-:-:S07]  /*1ae0*/  SHF.R.U32.HI R11, RZ, R11, R24 ;  /* 0x0000000bff0b7219 */ /* 0x000fce0000011618 */
[----:B------:R-:W-:-:S05]  /*1af0*/  @!P0 VIADD R11, R11, 0x1 ;  /* 0x000000010b0b8836 */ /* 0x000fca0000000000 */
[----:B------:R-:W-:-:S04]  /*1b00*/  @!P1 SHF.L.U32 R11, R11, 0x1, RZ ;  /* 0x000000010b0b9819 */ /* 0x000fc800000006ff */
[----:B------:R-:W-:Y:S01]  /*1b10*/  LOP3.LUT R11, R11, 0x80000000, R0, 0xf8, !PT ;  /* 0x800000000b0b7812 */ /* 0x000fe200078ef800 */
[----:B------:R-:W-:Y:S06]  /*1b20*/  BRA `(.L_x_47) ;  /* 0x0000000000047947 */ /* 0x000fec0003800000 */
.L_x_48:
[----:B------:R0:W1:Y:S02]  /*1b30*/  MUFU.RCP R11, R0 ;  /* 0x00000000000b7308 */ /* 0x0000640000001000 */
.L_x_47:
[----:B------:R-:W-:Y:S05]  /*1b40*/  BSYNC.RECONVERGENT B6 ;  /* 0x0000000000067941 */ /* 0x000fea0003800200 */
.L_x_45:
[----:B-1----:R-:W-:Y:S01]  /*1b50*/  IMAD.MOV.U32 R2, RZ, RZ, R11 ;  /* 0x000000ffff027224 */ /* 0x002fe200078e000b */
[----:B------:R-:W-:-:S04]  /*1b60*/  MOV R11, 0x0 ;  /* 0x00000000000b7802 */ /* 0x000fc80000000f00 */
[----:B0-----:R-:W-:Y:S05]  /*1b70*/  RET.REL.NODEC R10 `(_Z14causcal_kernelPiS_PfS0_iii) ;  /* 0xffffffe40a207950 */ /* 0x001fea0003c3ffff */
        .weak           $__internal_1_$__cuda_sm20_sqrt_rn_f32_slowpath
        .type           $__internal_1_$__cuda_sm20_sqrt_rn_f32_slowpath,@function
        .size           $__internal_1_$__cuda_sm20_sqrt_rn_f32_slowpath,($__internal_2_$__cuda_sm3x_div_rn_noftz_f32_slowpath - $__internal_1_$__cuda_sm20_sqrt_rn_f32_slowpath)
$__internal_1_$__cuda_sm20_sqrt_rn_f32_slowpath:
[----:B------:R-:W-:-:S13]  /*1b80*/  LOP3.LUT P0, RZ, R9, 0x7fffffff, RZ, 0xc0, !PT ;  /* 0x7fffffff09ff7812 */ /* 0x000fda000780c0ff */
[----:B------:R-:W-:Y:S01]  /*1b90*/  @!P0 IMAD.MOV.U32 R2, RZ, RZ, R9 ;  /* 0x000000ffff028224 */ /* 0x000fe200078e0009 */
[----:B------:R-:W-:Y:S06]  /*1ba0*/  @!P0 BRA `(.L_x_49) ;  /* 0x0000000000448947 */ /* 0x000fec0003800000 */
[----:B------:R-:W-:Y:S02]  /*1bb0*/  FSETP.GEU.FTZ.AND P0, PT, R9, RZ, PT ;  /* 0x000000ff0900720b */ /* 0x000fe40003f1e000 */
[----:B------:R-:W-:-:S11]  /*1bc0*/  MOV R0, R9 ;  /* 0x0000000900007202 */ /* 0x000fd60000000f00 */
[----:B------:R-:W-:Y:S01]  /*1bd0*/  @!P0 IMAD.MOV.U32 R2, RZ, RZ, 0x7fffffff ;  /* 0x7fffffffff028424 */ /* 0x000fe200078e00ff */
[----:B------:R-:W-:Y:S06]  /*1be0*/  @!P0 BRA `(.L_x_49) ;  /* 0x0000000000348947 */ /* 0x000fec0003800000 */
[----:B------:R-:W-:-:S13]  /*1bf0*/  FSETP.GTU.FTZ.AND P0, PT, |R0|, +INF , PT ;  /* 0x7f8000000000780b */ /* 0x000fda0003f1c200 */
[----:B------:R-:W-:Y:S01]  /*1c00*/  @P0 FADD.FTZ R2, R0, 1 ;  /* 0x3f80000000020421 */ /* 0x000fe20000010000 */
[----:B------:R-:W-:Y:S06]  /*1c10*/  @P0 BRA `(.L_x_49) ;  /* 0x0000000000280947 */ /* 0x000fec0003800000 */
[----:B------:R-:W-:-:S13]  /*1c20*/  FSETP.NEU.FTZ.AND P0, PT, |R0|, +INF , PT ;  /* 0x7f8000000000780b */ /* 0x000fda0003f1d200 */
[----:B------:R-:W-:-:S04]  /*1c30*/  @P0 FFMA R8, R0, 1.84467440737095516160e+19, RZ ;  /* 0x5f80000000080823 */ /* 0x000fc800000000ff */
[----:B------:R-:W0:Y:S02]  /*1c40*/  @P0 MUFU.RSQ R9, R8 ;  /* 0x0000000800090308 */ /* 0x000e240000001400 */
[----:B0-----:R-:W-:Y:S01]  /*1c50*/  @P0 FMUL.FTZ R11, R8, R9 ;  /* 0x00000009080b0220 */ /* 0x001fe20000410000 */
[----:B------:R-:W-:-:S03]  /*1c60*/  @P0 FMUL.FTZ R9, R9, 0.5 ;  /* 0x3f00000009090820 */ /* 0x000fc60000410000 */
[----:B------:R-:W-:-:S04]  /*1c70*/  @P0 FADD.FTZ R2, -R11, -RZ ;  /* 0x800000ff0b020221 */ /* 0x000fc80000010100 */
[----:B------:R-:W-:Y:S01]  /*1c80*/  @P0 FFMA R10, R11, R2, R8 ;  /* 0x000000020b0a0223 */ /* 0x000fe20000000008 */
[----:B------:R-:W-:-:S03]  /*1c90*/  @!P0 MOV R2, R0 ;  /* 0x0000000000028202 */ /* 0x000fc60000000f00 */
[----:B------:R-:W-:-:S04]  /*1ca0*/  @P0 FFMA R9, R10, R9, R11 ;  /* 0x000000090a090223 */ /* 0x000fc8000000000b */
[----:B------:R-:W-:-:S07]  /*1cb0*/  @P0 FMUL.FTZ R2, R9, 2.3283064365386962891e-10 ;  /* 0x2f80000009020820 */ /* 0x000fce0000410000 */
.L_x_49:
[----:B------:R-:W-:Y:S02]  /*1cc0*/  HFMA2 R9, -RZ, RZ, 0, 0 ;  /* 0x00000000ff097431 */ /* 0x000fe400000001ff */
[----:B------:R-:W-:-:S04]  /*1cd0*/  IMAD.MOV.U32 R8, RZ, RZ, R18 ;  /* 0x000000ffff087224 */ /* 0x000fc800078e0012 */
[----:B------:R-:W-:Y:S05]  /*1ce0*/  RET.REL.NODEC R8 `(_Z14causcal_kernelPiS_PfS0_iii) ;  /* 0xffffffe008c47950 */ /* 0x000fea0003c3ffff */
        .weak           $__internal_2_$__cuda_sm3x_div_rn_noftz_f32_slowpath
        .type           $__internal_2_$__cuda_sm3x_div_rn_noftz_f32_slowpath,@function
        .size           $__internal_2_$__cuda_sm3x_div_rn_noftz_f32_slowpath,(.L_x_65 - $__internal_2_$__cuda_sm3x_div_rn_noftz_f32_slowpath)
$__internal_2_$__cuda_sm3x_div_rn_noftz_f32_slowpath:
[----:B------:R-:W-:Y:S01]  /*1cf0*/  SHF.R.U32.HI R11, RZ, 0x17, R25 ;  /* 0x00000017ff0b7819 */ /* 0x000fe20000011619 */
[----:B------:R-:W-:Y:S04]  /*1d00*/  BSSY.RECONVERGENT B5, `(.L_x_50) ;  /* 0x000005c000057945 */ /* 0x000fe80003800200 */
[----:B------:R-:W-:Y:S01]  /*1d10*/  BSSY.RELIABLE B7, `(.L_x_51) ;  /* 0x000001a000077945 */ /* 0x000fe20003800100 */
[----:B------:R-:W-:-:S05]  /*1d20*/  LOP3.LUT R11, R11, 0xff, RZ, 0xc0, !PT ;  /* 0x000000ff0b0b7812 */ /* 0x000fca00078ec0ff */
[----:B------:R-:W-:-:S05]  /*1d30*/  VIADD R26, R11, 0xffffffff ;  /* 0xffffffff0b1a7836 */ /* 0x000fca0000000000 */
[----:B------:R-:W-:-:S13]  /*1d40*/  ISETP.GT.U32.AND P0, PT, R26, 0xfd, PT ;  /* 0x000000fd1a00780c */ /* 0x000fda0003f04070 */
[----:B------:R-:W-:Y:S01]  /*1d50*/  @!P0 MOV R24, RZ ;  /* 0x000000ff00188202 */ /* 0x000fe20000000f00 */
[----:B------:R-:W-:Y:S06]  /*1d60*/  @!P0 BRA `(.L_x_52) ;  /* 0x0000000000508947 */ /* 0x000fec0003800000 */
[----:B------:R-:W-:Y:S01]  /*1d70*/  FSETP.GTU.FTZ.AND P0, PT, |R25|, +INF , PT ;  /* 0x7f8000001900780b */ /* 0x000fe20003f1c200 */
[----:B------:R-:W-:-:S12]  /*1d80*/  IMAD.MOV.U32 R0, RZ, RZ, R25 ;  /* 0x000000ffff007224 */ /* 0x000fd800078e0019 */
[----:B------:R-:W-:Y:S05]  /*1d90*/  @P0 BREAK.RELIABLE B7 ;  /* 0x0000000000070942 */ /* 0x000fea0003800100 */
[----:B------:R-:W-:Y:S05]  /*1da0*/  @P0 BRA `(.L_x_53) ;  /* 0x0000000400400947 */ /* 0x000fea0003800000 */
[----:B------:R-:W-:-:S05]  /*1db0*/  HFMA2 R24, -RZ, RZ, 2.25, 0 ;  /* 0x40800000ff187431 */ /* 0x000fca00000001ff */
[----:B------:R-:W-:-:S13]  /*1dc0*/  LOP3.LUT P0, RZ, R25, 0x7fffffff, R24, 0xc8, !PT ;  /* 0x7fffffff19ff7812 */ /* 0x000fda000780c818 */
[----:B------:R-:W-:Y:S05]  /*1dd0*/  @!P0 BREAK.RELIABLE B7 ;  /* 0x0000000000078942 */ /* 0x000fea0003800100 */
[----:B------:R-:W-:Y:S05]  /*1de0*/  @!P0 BRA `(.L_x_54) ;  /* 0x0000000400288947 */ /* 0x000fea0003800000 */
[----:B------:R-:W-:Y:S02]  /*1df0*/  FSETP.NEU.FTZ.AND P0, PT, |R0|, +INF , PT ;  /* 0x7f8000000000780b */ /* 0x000fe40003f1d200 */
[----:B------:R-:W-:-:S04]  /*1e00*/  LOP3.LUT P1, RZ, R24, 0x7fffffff, RZ, 0xc0, !PT ;  /* 0x7fffffff18ff7812 */ /* 0x000fc8000782c0ff */
[----:B------:R-:W-:-:S13]  /*1e10*/  PLOP3.LUT P0, PT, P0, P1, PT, 0x2f, 0xf2 ;  /* 0x0000000000f2781c */ /* 0x000fda0000702577 */
[----:B------:R-:W-:Y:S05]  /*1e20*/  @P0 BREAK.RELIABLE B7 ;  /* 0x0000000000070942 */ /* 0x000fea0003800100 */
[----:B------:R-:W-:Y:S05]  /*1e30*/  @P0 BRA `(.L_x_55) ;  /* 0x00000004000c0947 */ /* 0x000fea0003800000 */
[----:B------:R-:W-:-:S13]  /*1e40*/  LOP3.LUT P0, RZ, R25, 0x7fffffff, RZ, 0xc0, !PT ;  /* 0x7fffffff19ff7812 */ /* 0x000fda000780c0ff */
[----:B------:R-:W-:Y:S05]  /*1e50*/  @!P0 BREAK.RELIABLE B7 ;  /* 0x0000000000078942 */ /* 0x000fea0003800100 */
[----:B------:R-:W-:Y:S05]  /*1e60*/  @!P0 BRA `(.L_x_56) ;  /* 0x0000000000f48947 */ /* 0x000fea0003800000 */
[----:B------:R-:W-:Y:S01]  /*1e70*/  ISETP.GE.AND P0, PT, R26, RZ, PT ;  /* 0x000000ff1a00720c */ /* 0x000fe20003f06270 */
[----:B------:R-:W-:-:S12]  /*1e80*/  IMAD.MOV.U32 R24, RZ, RZ, RZ ;  /* 0x000000ffff187224 */ /* 0x000fd800078e00ff */
[----:B------:R-:W-:Y:S01]  /*1e90*/  @!P0 FFMA R25, R0, 1.84467440737095516160e+19, RZ ;  /* 0x5f80000000198823 */ /* 0x000fe200000000ff */
[----:B------:R-:W-:-:S07]  /*1ea0*/  @!P0 IADD3 R24, PT, PT, R24, 0x40, RZ ;  /* 0x0000004018188810 */ /* 0x000fce0007ffe0ff */
.L_x_52:
[----:B------:R-:W-:Y:S05]  /*1eb0*/  BSYNC.RELIABLE B7 ;  /* 0x0000000000077941 */ /* 0x000fea0003800100 */
.L_x_51:
[----:B------:R-:W-:Y:S01]  /*1ec0*/  LEA R0, R11, 0xc0800000, 0x17 ;  /* 0xc08000000b007811 */ /* 0x000fe200078eb8ff */
[----:B------:R-:W-:Y:S01]  /*1ed0*/  UMOV UR4, 0x40800000 ;  /* 0x4080000000047882 */ /* 0x000fe20000000000 */
[----:B------:R-:W-:Y:S01]  /*1ee0*/  BSSY.RECONVERGENT B7, `(.L_x_57) ;  /* 0x0000034000077945 */ /* 0x000fe20003800200 */
[----:B------:R-:W-:Y:S02]  /*1ef0*/  UIADD3 UR4, UPT, UPT, UR4, -0x1000000, URZ ;  /* 0xff00000004047890 */ /* 0x000fe4000fffe0ff */
[----:B------:R-:W-:-:S04]  /*1f00*/  IMAD.IADD R27, R25, 0x1, -R0 ;  /* 0x00000001191b7824 */ /* 0x000fc800078e0a00 */
[----:B------:R0:W1:Y:S01]  /*1f10*/  MUFU.RCP R25, R27 ;  /* 0x0000001b00197308 */ /* 0x0000620000001000 */
[----:B------:R-:W-:Y:S01]  /*1f20*/  FADD.FTZ R28, -R27, -RZ ;  /* 0x800000ff1b1c7221 */ /* 0x000fe20000010100 */
[----:B0-----:R-:W-:-:S03]  /*1f30*/  IADD3 R27, PT, PT, R24, 0x81, -R11 ;  /* 0x00000081181b7810 */ /* 0x001fc60007ffe80b */
[----:B-1----:R-:W-:-:S04]  /*1f40*/  FFMA R0, R25, R28, 1 ;  /* 0x3f80000019007423 */ /* 0x002fc8000000001c */
[----:B------:R-:W-:-:S04]  /*1f50*/  FFMA R0, R25, R0, R25 ;  /* 0x0000000019007223 */ /* 0x000fc80000000019 */
[----:B------:R-:W-:-:S04]  /*1f60*/  FFMA R25, R0, UR4, RZ ;  /* 0x0000000400197c23 */ /* 0x000fc800080000ff */
[----:B------:R-:W-:-:S04]  /*1f70*/  FFMA R26, R28, R25, UR4 ;  /* 0x000000041c1a7e23 */ /* 0x000fc80008000019 */
[----:B------:R-:W-:-:S04]  /*1f80*/  FFMA R25, R0, R26, R25 ;  /* 0x0000001a00197223 */ /* 0x000fc80000000019 */
[----:B------:R-:W-:-:S04]  /*1f90*/  FFMA R28, R28, R25, UR4 ;  /* 0x000000041c1c7e23 */ /* 0x000fc80008000019 */
[----:B------:R-:W-:-:S05]  /*1fa0*/  FFMA R26, R0, R28, R25 ;  /* 0x0000001c001a7223 */ /* 0x000fca0000000019 */
[----:B------:R-:W-:-:S04]  /*1fb0*/  SHF.R.U32.HI R11, RZ, 0x17, R26 ;  /* 0x00000017ff0b7819 */ /* 0x000fc8000001161a */
[----:B------:R-:W-:-:S04]  /*1fc0*/  LOP3.LUT R24, R11, 0xff, RZ, 0xc0, !PT ;  /* 0x000000ff0b187812 */ /* 0x000fc800078ec0ff */
[----:B------:R-:W-:-:S05]  /*1fd0*/  IADD3 R11, PT, PT, R24, R27, RZ ;  /* 0x0000001b180b7210 */ /* 0x000fca0007ffe0ff */
[----:B------:R-:W-:-:S05]  /*1fe0*/  VIADD R24, R11, 0xffffffff ;  /* 0xffffffff0b187836 */ /* 0x000fca0000000000 */
[----:B------:R-:W-:-:S13]  /*1ff0*/  ISETP.GE.U32.AND P0, PT, R24, 0xfe, PT ;  /* 0x000000fe1800780c */ /* 0x000fda0003f06070 */
[----:B------:R-:W-:Y:S05]  /*2000*/  @!P0 BRA `(.L_x_58) ;  /* 0x0000000000808947 */ /* 0x000fea0003800000 */
[----:B------:R-:W-:-:S13]  /*2010*/  ISETP.GT.AND P0, PT, R11, 0xfe, PT ;  /* 0x000000fe0b00780c */ /* 0x000fda0003f04270 */
[----:B------:R-:W-:Y:S05]  /*2020*/  @P0 BRA `(.L_x_59) ;  /* 0x00000000006c0947 */ /* 0x000fea0003800000 */
[----:B------:R-:W-:-:S13]  /*2030*/  ISETP.GE.AND P0, PT, R11, 0x1, PT ;  /* 0x000000010b00780c */ /* 0x000fda0003f06270 */
[----:B------:R-:W-:Y:S05]  /*2040*/  @P0 BRA `(.L_x_60) ;  /* 0x0000000000740947 */ /* 0x000fea0003800000 */
[----:B------:R-:W-:Y:S02]  /*2050*/  ISETP.GE.AND P0, PT, R11, -0x18, PT ;  /* 0xffffffe80b00780c */ /* 0x000fe40003f06270 */
[----:B------:R-:W-:-:S11]  /*2060*/  LOP3.LUT R26, R26, 0x80000000, RZ, 0xc0, !PT ;  /* 0x800000001a1a7812 */ /* 0x000fd600078ec0ff */
[----:B------:R-:W-:Y:S05]  /*2070*/  @!P0 BRA `(.L_x_60) ;  /* 0x0000000000688947 */ /* 0x000fea0003800000 */
[CCC-:B------:R-:W-:Y:S01]  /*2080*/  FFMA.RP R24, R0.reuse, R28.reuse, R25.reuse ;  /* 0x0000001c00187223 */ /* 0x1c0fe20000008019 */
[CCC-:B------:R-:W-:Y:S01]  /*2090*/  FFMA.RM R27, R0.reuse, R28.reuse, R25.reuse ;  /* 0x0000001c001b7223 */ /* 0x1c0fe20000004019 */
[----:B------:R-:W-:Y:S01]  /*20a0*/  FFMA.RZ R0, R0, R28, R25 ;  /* 0x0000001c00007223 */ /* 0x000fe2000000c019 */
[C---:B------:R-:W-:Y:S02]  /*20b0*/  IADD3 R25, PT, PT, R11.reuse, 0x20, RZ ;  /* 0x000000200b197810 */ /* 0x040fe40007ffe0ff */
[C---:B------:R-:W-:Y:S02]  /*20c0*/  ISETP.NE.AND P3, PT, R11.reuse, RZ, PT ;  /* 0x000000ff0b00720c */ /* 0x040fe40003f65270 */
[----:B------:R-:W-:Y:S02]  /*20d0*/  LOP3.LUT R0, R0, 0x7fffff, RZ, 0xc0, !PT ;  /* 0x007fffff00007812 */ /* 0x000fe400078ec0ff */
[----:B------:R-:W-:Y:S01]  /*20e0*/  ISETP.NE.AND P1, PT, R11, RZ, PT ;  /* 0x000000ff0b00720c */ /* 0x000fe20003f25270 */
[----:B------:R-:W-:Y:S01]  /*20f0*/  IMAD.MOV R11, RZ, RZ, -R11 ;  /* 0x000000ffff0b7224 */ /* 0x000fe200078e0a0b */
[----:B------:R-:W-:-:S02]  /*2100*/  LOP3.LUT R0, R0, 0x800000, RZ, 0xfc, !PT ;  /* 0x0080000000007812 */ /* 0x000fc400078efcff */
[----:B------:R-:W-:Y:S02]  /*2110*/  FSETP.NEU.FTZ.AND P0, PT, R24, R27, PT ;  /* 0x0000001b1800720b */ /* 0x000fe40003f1d000 */
[----:B------:R-:W-:Y:S02]  /*2120*/  SHF.L.U32 R25, R0, R25, RZ ;  /* 0x0000001900197219 */ /* 0x000fe400000006ff */
[----:B------:R-:W-:Y:S02]  /*2130*/  SEL R11, R11, RZ, P3 ;  /* 0x000000ff0b0b7207 */ /* 0x000fe40001800000 */
[----:B------:R-:W-:Y:S02]  /*2140*/  ISETP.NE.AND P1, PT, R25, RZ, P1 ;  /* 0x000000ff1900720c */ /* 0x000fe40000f25270 */
[----:B------:R-:W-:Y:S02]  /*2150*/  SHF.R.U32.HI R11, RZ, R11, R0 ;  /* 0x0000000bff0b7219 */ /* 0x000fe40000011600 */
[----:B------:R-:W-:-:S02]  /*2160*/  PLOP3.LUT P0, PT, P0, P1, PT, 0xf8, 0x8f ;  /* 0x00000000008f781c */ /* 0x000fc40000703f70 */
[----:B------:R-:W-:Y:S02]  /*2170*/  SHF.R.U32.HI R25, RZ, 0x1, R11 ;  /* 0x00000001ff197819 */ /* 0x000fe4000001160b */
[----:B------:R-:W-:-:S04]  /*2180*/  SEL R0, RZ, 0x1, !P0 ;  /* 0x00000001ff007807 */ /* 0x000fc80004000000 */
[----:B------:R-:W-:-:S04]  /*2190*/  LOP3.LUT R0, R0, 0x1, R25, 0xf8, !PT ;  /* 0x0000000100007812 */ /* 0x000fc800078ef819 */
[----:B------:R-:W-:-:S04]  /*21a0*/  LOP3.LUT R0, R0, R11, RZ, 0xc0, !PT ;  /* 0x0000000b00007212 */ /* 0x000fc800078ec0ff */
[----:B------:R-:W-:-:S04]  /*21b0*/  IADD3 R25, PT, PT, R25, R0, RZ ;  /* 0x0000000019197210 */ /* 0x000fc80007ffe0ff */
[----:B------:R-:W-:Y:S01]  /*21c0*/  LOP3.LUT R26, R25, R26, RZ, 0xfc, !PT ;  /* 0x0000001a191a7212 */ /* 0x000fe200078efcff */
[----:B------:R-:W-:Y:S06]  /*21d0*/  BRA `(.L_x_60) ;  /* 0x0000000000107947 */ /* 0x000fec0003800000 */
.L_x_59:
[----:B------:R-:W-:-:S04]  /*21e0*/  LOP3.LUT R26, R26, 0x80000000, RZ, 0xc0, !PT ;  /* 0x800000001a1a7812 */ /* 0x000fc800078ec0ff */
[----:B------:R-:W-:Y:S01]  /*21f0*/  LOP3.LUT R26, R26, 0x7f800000, RZ, 0xfc, !PT ;  /* 0x7f8000001a1a7812 */ /* 0x000fe200078efcff */
[----:B------:R-:W-:Y:S06]  /*2200*/  BRA `(.L_x_60) ;  /* 0x0000000000047947 */ /* 0x000fec0003800000 */
.L_x_58:
[----:B------:R-:W-:-:S07]  /*2210*/  IMAD R26, R27, 0x800000, R26 ;  /* 0x008000001b1a7824 */ /* 0x000fce00078e021a */
.L_x_60:
[----:B------:R-:W-:Y:S05]  /*2220*/  BSYNC.RECONVERGENT B7 ;  /* 0x0000000000077941 */ /* 0x000fea0003800200 */
.L_x_57:
[----:B------:R-:W-:Y:S05]  /*2230*/  BRA `(.L_x_61) ;  /* 0x0000000000207947 */ /* 0x000fea0003800000 */
.L_x_56:
[----:B------:R-:W-:-:S04]  /*2240*/  LOP3.LUT R24, R25, 0x80000000, R24, 0x48, !PT ;  /* 0x8000000019187812 */ /* 0x000fc800078e4818 */
[----:B------:R-:W-:Y:S01]  /*2250*/  LOP3.LUT R26, R24, 0x7f800000, RZ, 0xfc, !PT ;  /* 0x7f800000181a7812 */ /* 0x000fe200078efcff */
[----:B------:R-:W-:Y:S06]  /*2260*/  BRA `(.L_x_61) ;  /* 0x0000000000147947 */ /* 0x000fec0003800000 */
.L_x_55:
[----:B------:R-:W-:Y:S01]  /*2270*/  LOP3.LUT R26, R25, 0x80000000, R24, 0x48, !PT ;  /* 0x80000000191a7812 */ /* 0x000fe200078e4818 */
[----:B------:R-:W-:Y:S06]  /*2280*/  BRA `(.L_x_61) ;  /* 0x00000000000c7947 */ /* 0x000fec0003800000 */
.L_x_54:
[----:B------:R-:W0:Y:S01]  /*2290*/  MUFU.RSQ R26, -QNAN ;  /* 0xffc00000001a7908 */ /* 0x000e220000001400 */
[----:B------:R-:W-:Y:S05]  /*22a0*/  BRA `(.L_x_61) ;  /* 0x0000000000047947 */ /* 0x000fea0003800000 */
.L_x_53:
[----:B------:R-:W-:-:S07]  /*22b0*/  FADD.FTZ R26, R0, 4 ;  /* 0x40800000001a7421 */ /* 0x000fce0000010000 */
.L_x_61:
[----:B------:R-:W-:Y:S05]  /*22c0*/  BSYNC.RECONVERGENT B5 ;  /* 0x0000000000057941 */ /* 0x000fea0003800200 */
.L_x_50:
[----:B------:R-:W-:-:S04]  /*22d0*/  HFMA2 R11, -RZ, RZ, 0, 0 ;  /* 0x00000000ff0b7431 */ /* 0x000fc800000001ff */
[----:B0-----:R-:W-:Y:S05]  /*22e0*/  RET.REL.NODEC R10 `(_Z14causcal_kernelPiS_PfS0_iii) ;  /* 0xffffffdc0a447950 */ /* 0x001fea0003c3ffff */
.L_x_62:
[----:B------:R-:W-:-:S00]  /*22f0*/  BRA `(.L_x_62) ;  /* 0xfffffffc00fc7947 */ /* 0x000fc0000383ffff */
[----:B------:R-:W-:-:S00]  /*2300*/  NOP ;  /* 0x0000000000007918 */ /* 0x000fc00000000000 */
[----:B------:R-:W-:-:S00]  /*2310*/  NOP ;  /* 0x0000000000007918 */ /* 0x000fc00000000000 */
[----:B------:R-:W-:-:S00]  /*2320*/  NOP ;  /* 0x0000000000007918 */ /* 0x000fc00000000000 */
[----:B------:R-:W-:-:S00]  /*2330*/  NOP ;  /* 0x0000000000007918 */ /* 0x000fc00000000000 */
[----:B------:R-:W-:-:S00]  /*2340*/  NOP ;  /* 0x0000000000007918 */ /* 0x000fc00000000000 */
[----:B------:R-:W-:-:S00]  /*2350*/  NOP ;  /* 0x0000000000007918 */ /* 0x000fc00000000000 */
[----:B------:R-:W-:-:S00]  /*2360*/  NOP ;  /* 0x0000000000007918 */ /* 0x000fc00000000000 */
[----:B------:R-:W-:-:S00]  /*2370*/  NOP ;  /* 0x0000000000007918 */ /* 0x000fc00000000000 */
.L_x_65:


//--------------------- .nv.shared.reserved.0     --------------------------
	.section	.nv.shared.reserved.0,"aw",@nobits
	.weak		__nv_reservedSMEM_offset_0_alias
	.size		__nv_reservedSMEM_offset_0_alias, 0, 64
	.other		__nv_reservedSMEM_offset_0_alias,@"STO_CUDA_RESERVED_SHARED STV_DEFAULT"
__nv_reservedSMEM_offset_0_alias:
	.zero		0
	.zero		64


//--------------------- .nv.constant0._Z14causcal_kernelPiS_PfS0_iii --------------------------
	.section	.nv.constant0._Z14causcal_kernelPiS_PfS0_iii,"a",@progbits
	.sectionflags	@""
	.align	4
.nv.constant0._Z14causcal_kernelPiS_PfS0_iii:
	.zero		940


//--------------------- SYMBOLS --------------------------

	.type		.nv.reservedSmem.offset0,@object
	.size		.nv.reservedSmem.offset0,0x4
